	.target	sm_90a

	.elftype	@"ET_EXEC"


//--------------------- .note.nv.tkinfo           --------------------------
	.section	.note.nv.tkinfo,"",@"SHT_NOTE"
	.sectionflags	@"SHF_NOTE_NV_TKINFO"
	.tkinfo
        /*0018*/ 	.word	0x00000002
        /*0030*/ 	.string	""
        /*0030*/ 	.string	"ptxas"
        /*0030*/ 	.string	"Cuda compilation tools, release 13.0, V13.0.88"
        /*0030*/ 	.string	"Build cuda_13.0.r13.0/compiler.36424714_0"
        /*0030*/ 	.string	"-arch sm_90a -m 64 "



//--------------------- .note.nv.cuinfo           --------------------------
	.section	.note.nv.cuinfo,"",@"SHT_NOTE"
	.sectionflags	@"SHF_NOTE_NV_CUINFO"
        /*0018*/ 	.short	0x0002
        /*001a*/ 	.short	0x005a
        /*001c*/ 	.short	0x0082
	.zero		2


//--------------------- .nv.info                  --------------------------
	.section	.nv.info,"",@"SHT_CUDA_INFO"
	.align	4


	//----- nvinfo : EIATTR_REGCOUNT
	.align		4
        /*0000*/ 	.byte	0x04, 0x2f
        /*0002*/ 	.short	(.L_15 - .L_14)
	.align		4
.L_14:
        /*0004*/ 	.word	index@(_ZN7cutlass13device_kernelINS_4gemm6kernel13GemmUniversalIN4cute5tupleIJiiiiEEENS1_10collective13CollectiveMmaINS1_34MainloopSm90TmaGmmaWarpSpecializedILi5ENS5_IJNS4_1CILi1EEENSA_ILi2EEESB_EEENS1_35KernelTmaWarpSpecializedCooperativeEEENS5_IJNSA_ILi128EEENSA_ILi256EEENSA_ILi64EEEEEENS_6half_tENS5_IJlSB_lEEESK_SL_NS4_8TiledMMAINS4_8MMA_AtomIJNS4_4SM904GMMA26MMA_64x256x16_F32F16F16_SSILNSP_5MajorE0ELSR_0ELNSP_7ScaleInE1ELSS_1EEEEEENS4_6LayoutINS5_IJSC_SB_SB_EEENS5_IJSB_NSA_ILi0EEESX_EEEEENS5_IJNS4_10UnderscoreES10_S10_EEEEENS4_23SM90_TMA_LOAD_MULTICASTENS4_14ComposedLayoutINS4_7SwizzleILi3ELi4ELi3EEENS4_18smem_ptr_flag_bitsILi16EEENSV_INS5_IJNSA_ILi8EEESI_EEENS5_IJSI_SB_EEEEEEEvNS4_8identityENS4_13SM90_TMA_LOADES1D_vS1E_EENS_8epilogue10collective6detail29Sm90TmaWarpSpecializedAdapterINS1I_15DefaultEpilogueISK_SL_SL_NS1H_6thread17LinearCombinationISK_Li1EffLNS1M_9ScaleType4KindE0ELNS_15FloatRoundStyleE2ESK_EENS1_15EpilogueDefaultEEEEEvvEEEEvNT_6ParamsE)
        /*0008*/ 	.word	0x000000a8


	//----- nvinfo : EIATTR_FRAME_SIZE
	.align		4
.L_15:
        /*000c*/ 	.byte	0x04, 0x11
        /*000e*/ 	.short	(.L_17 - .L_16)
	.align		4
.L_16:
        /*0010*/ 	.word	index@(_ZN7cutlass13device_kernelINS_4gemm6kernel13GemmUniversalIN4cute5tupleIJiiiiEEENS1_10collective13CollectiveMmaINS1_34MainloopSm90TmaGmmaWarpSpecializedILi5ENS5_IJNS4_1CILi1EEENSA_ILi2EEESB_EEENS1_35KernelTmaWarpSpecializedCooperativeEEENS5_IJNSA_ILi128EEENSA_ILi256EEENSA_ILi64EEEEEENS_6half_tENS5_IJlSB_lEEESK_SL_NS4_8TiledMMAINS4_8MMA_AtomIJNS4_4SM904GMMA26MMA_64x256x16_F32F16F16_SSILNSP_5MajorE0ELSR_0ELNSP_7ScaleInE1ELSS_1EEEEEENS4_6LayoutINS5_IJSC_SB_SB_EEENS5_IJSB_NSA_ILi0EEESX_EEEEENS5_IJNS4_10UnderscoreES10_S10_EEEEENS4_23SM90_TMA_LOAD_MULTICASTENS4_14ComposedLayoutINS4_7SwizzleILi3ELi4ELi3EEENS4_18smem_ptr_flag_bitsILi16EEENSV_INS5_IJNSA_ILi8EEESI_EEENS5_IJSI_SB_EEEEEEEvNS4_8identityENS4_13SM90_TMA_LOADES1D_vS1E_EENS_8epilogue10collective6detail29Sm90TmaWarpSpecializedAdapterINS1I_15DefaultEpilogueISK_SL_SL_NS1H_6thread17LinearCombinationISK_Li1EffLNS1M_9ScaleType4KindE0ELNS_15FloatRoundStyleE2ESK_EENS1_15EpilogueDefaultEEEEEvvEEEEvNT_6ParamsE)
        /*0014*/ 	.word	0x00000000


	//----- nvinfo : EIATTR_MIN_STACK_SIZE
	.align		4
.L_17:
        /*0018*/ 	.byte	0x04, 0x12
        /*001a*/ 	.short	(.L_19 - .L_18)
	.align		4
.L_18:
        /*001c*/ 	.word	index@(_ZN7cutlass13device_kernelINS_4gemm6kernel13GemmUniversalIN4cute5tupleIJiiiiEEENS1_10collective13CollectiveMmaINS1_34MainloopSm90TmaGmmaWarpSpecializedILi5ENS5_IJNS4_1CILi1EEENSA_ILi2EEESB_EEENS1_35KernelTmaWarpSpecializedCooperativeEEENS5_IJNSA_ILi128EEENSA_ILi256EEENSA_ILi64EEEEEENS_6half_tENS5_IJlSB_lEEESK_SL_NS4_8TiledMMAINS4_8MMA_AtomIJNS4_4SM904GMMA26MMA_64x256x16_F32F16F16_SSILNSP_5MajorE0ELSR_0ELNSP_7ScaleInE1ELSS_1EEEEEENS4_6LayoutINS5_IJSC_SB_SB_EEENS5_IJSB_NSA_ILi0EEESX_EEEEENS5_IJNS4_10UnderscoreES10_S10_EEEEENS4_23SM90_TMA_LOAD_MULTICASTENS4_14ComposedLayoutINS4_7SwizzleILi3ELi4ELi3EEENS4_18smem_ptr_flag_bitsILi16EEENSV_INS5_IJNSA_ILi8EEESI_EEENS5_IJSI_SB_EEEEEEEvNS4_8identityENS4_13SM90_TMA_LOADES1D_vS1E_EENS_8epilogue10collective6detail29Sm90TmaWarpSpecializedAdapterINS1I_15DefaultEpilogueISK_SL_SL_NS1H_6thread17LinearCombinationISK_Li1EffLNS1M_9ScaleType4KindE0ELNS_15FloatRoundStyleE2ESK_EENS1_15EpilogueDefaultEEEEEvvEEEEvNT_6ParamsE)
        /*0020*/ 	.word	0x00000000
.L_19:


//--------------------- .nv.compat                --------------------------
	.section	.nv.compat,"",@"SHT_CUDA_COMPAT_INFO"
	.align	4
        /*0000*/ 	.byte	0x02, 0x09, 0x01, 0x00, 0x02, 0x02, 0x04, 0x00, 0x02, 0x05, 0x05, 0x00, 0x03, 0x07, 0x01, 0x01
        /*0010*/ 	.byte	0x02, 0x03, 0x01, 0x00, 0x02, 0x06, 0x01, 0x00, 0x04, 0x0b, 0x08, 0x00, 0x00, 0x00, 0x00, 0x00
        /*0020*/ 	.byte	0x00, 0x00, 0x00, 0x00


//--------------------- .nv.info._ZN7cutlass13device_kernelINS_4gemm6kernel13GemmUniversalIN4cute5tupleIJiiiiEEENS1_10collective13CollectiveMmaINS1_34MainloopSm90TmaGmmaWarpSpecializedILi5ENS5_IJNS4_1CILi1EEENSA_ILi2EEESB_EEENS1_35KernelTmaWarpSpecializedCooperativeEEENS5_IJNSA_ILi128EEENSA_ILi256EEENSA_ILi64EEEEEENS_6half_tENS5_IJlSB_lEEESK_SL_NS4_8TiledMMAINS4_8MMA_AtomIJNS4_4SM904GMMA26MMA_64x256x16_F32F16F16_SSILNSP_5MajorE0ELSR_0ELNSP_7ScaleInE1ELSS_1EEEEEENS4_6LayoutINS5_IJSC_SB_SB_EEENS5_IJSB_NSA_ILi0EEESX_EEEEENS5_IJNS4_10UnderscoreES10_S10_EEEEENS4_23SM90_TMA_LOAD_MULTICASTENS4_14ComposedLayoutINS4_7SwizzleILi3ELi4ELi3EEENS4_18smem_ptr_flag_bitsILi16EEENSV_INS5_IJNSA_ILi8EEESI_EEENS5_IJSI_SB_EEEEEEEvNS4_8identityENS4_13SM90_TMA_LOADES1D_vS1E_EENS_8epilogue10collective6detail29Sm90TmaWarpSpecializedAdapterINS1I_15DefaultEpilogueISK_SL_SL_NS1H_6thread17LinearCombinationISK_Li1EffLNS1M_9ScaleType4KindE0ELNS_15FloatRoundStyleE2ESK_EENS1_15EpilogueDefaultEEEEEvvEEEEvNT_6ParamsE --------------------------
	.section	.nv.info._ZN7cutlass13device_kernelINS_4gemm6kernel13GemmUniversalIN4cute5tupleIJiiiiEEENS1_10collective13CollectiveMmaINS1_34MainloopSm90TmaGmmaWarpSpecializedILi5ENS5_IJNS4_1CILi1EEENSA_ILi2EEESB_EEENS1_35KernelTmaWarpSpecializedCooperativeEEENS5_IJNSA_ILi128EEENSA_ILi256EEENSA_ILi64EEEEEENS_6half_tENS5_IJlSB_lEEESK_SL_NS4_8TiledMMAINS4_8MMA_AtomIJNS4_4SM904GMMA26MMA_64x256x16_F32F16F16_SSILNSP_5MajorE0ELSR_0ELNSP_7ScaleInE1ELSS_1EEEEEENS4_6LayoutINS5_IJSC_SB_SB_EEENS5_IJSB_NSA_ILi0EEESX_EEEEENS5_IJNS4_10UnderscoreES10_S10_EEEEENS4_23SM90_TMA_LOAD_MULTICASTENS4_14ComposedLayoutINS4_7SwizzleILi3ELi4ELi3EEENS4_18smem_ptr_flag_bitsILi16EEENSV_INS5_IJNSA_ILi8EEESI_EEENS5_IJSI_SB_EEEEEEEvNS4_8identityENS4_13SM90_TMA_LOADES1D_vS1E_EENS_8epilogue10collective6detail29Sm90TmaWarpSpecializedAdapterINS1I_15DefaultEpilogueISK_SL_SL_NS1H_6thread17LinearCombinationISK_Li1EffLNS1M_9ScaleType4KindE0ELNS_15FloatRoundStyleE2ESK_EENS1_15EpilogueDefaultEEEEEvvEEEEvNT_6ParamsE,"",@"SHT_CUDA_INFO"
	.sectionflags	@""
	.align	4


	//----- nvinfo : EIATTR_CUDA_API_VERSION
	.align		4
        /*0000*/ 	.byte	0x04, 0x37
        /*0002*/ 	.short	(.L_21 - .L_20)
.L_20:
        /*0004*/ 	.word	0x00000082


	//----- nvinfo : EIATTR_KPARAM_INFO
	.align		4
.L_21:
        /*0008*/ 	.byte	0x04, 0x17
        /*000a*/ 	.short	(.L_23 - .L_22)
.L_22:
        /*000c*/ 	.word	0x00000000
        /*0010*/ 	.short	0x0000
        /*0012*/ 	.short	0x0070
        /*0014*/ 	.byte	0x00, 0xf0, 0x01, 0x10


	//----- nvinfo : EIATTR_SPARSE_MMA_MASK
	.align		4
.L_23:
        /*0018*/ 	.byte	0x03, 0x50
        /*001a*/ 	.short	0x0000


	//----- nvinfo : EIATTR_MAXREG_COUNT
	.align		4
        /*001c*/ 	.byte	0x03, 0x1b
        /*001e*/ 	.short	0x00a8


	//----- nvinfo : EIATTR_NUM_BARRIERS
	.align		4
        /*0020*/ 	.byte	0x02, 0x4c
        /*0022*/ 	.byte	0x01
	.zero		1


	//----- nvinfo : EIATTR_EXTERNS
	.align		4
        /*0024*/ 	.byte	0x04, 0x0f
        /*0026*/ 	.short	(.L_25 - .L_24)


	//   ....[0]....
	.align		4
.L_24:
        /*0028*/ 	.word	index@(__assertfail)


	//----- nvinfo : EIATTR_MERCURY_ISA_VERSION
	.align		4
.L_25:
        /*002c*/ 	.byte	0x03, 0x5f
        /*002e*/ 	.short	0x0101


	//----- nvinfo : EIATTR_INT_WARP_WIDE_INSTR_OFFSETS
	.align		4
        /*0030*/ 	.byte	0x04, 0x31
        /*0032*/ 	.short	(.L_27 - .L_26)


	//   ....[0]....
.L_26:
        /*0034*/ 	.word	0x00000490


	//   ....[1]....
        /*0038*/ 	.word	0x000004b0


	//   ....[2]....
        /*003c*/ 	.word	0x00000660


	//----- nvinfo : EIATTR_COOP_GROUP_MASK_REGIDS
	.align		4
.L_27:
        /*0040*/ 	.byte	0x04, 0x29
        /*0042*/ 	.short	(.L_29 - .L_28)


	//   ....[0]....
.L_28:
        /*0044*/ 	.word	0xffffffff


	//   ....[1]....
        /*0048*/ 	.word	0xffffffff


	//   ....[2]....
        /*004c*/ 	.word	0xffffffff


	//   ....[3]....
        /*0050*/ 	.word	0xffffffff


	//   ....[4]....
        /*0054*/ 	.word	0xffffffff


	//   ....[5]....
        /*0058*/ 	.word	0xffffffff


	//----- nvinfo : EIATTR_COOP_GROUP_INSTR_OFFSETS
	.align		4
.L_29:
        /*005c*/ 	.byte	0x04, 0x28
        /*005e*/ 	.short	(.L_31 - .L_30)


	//   ....[0]....
.L_30:
        /*0060*/ 	.word	0x00000060


	//   ....[1]....
        /*0064*/ 	.word	0x00000070


	//   ....[2]....
        /*0068*/ 	.word	0x00000130


	//   ....[3]....
        /*006c*/ 	.word	0x000002e0


	//   ....[4]....
        /*0070*/ 	.word	0x000007a0


	//   ....[5]....
        /*0074*/ 	.word	0x000011f0


	//----- nvinfo : EIATTR_REG_RECONFIG
	.align		4
.L_31:
        /*0078*/ 	.byte	0x01, 0x54
	.zero		2


	//----- nvinfo : EIATTR_SYSCALL_OFFSETS
	.align		4
        /*007c*/ 	.byte	0x04, 0x46
        /*007e*/ 	.short	(.L_33 - .L_32)


	//   ....[0]....
.L_32:
        /*0080*/ 	.word	0x000013b0


	//----- nvinfo : EIATTR_MBARRIER_INSTR_OFFSETS
	.align		4
.L_33:
        /*0084*/ 	.byte	0x04, 0x39
        /*0086*/ 	.short	(.L_35 - .L_34)


	//   ....[0]....
.L_34:
        /*0088*/ 	.word	0x00000230
        /*008c*/ 	.word	0x000000ff
        /*0090*/ 	.word	0x00000000
        /*0094*/ 	.short	0x0100
        /*0096*/ 	.byte	0x08
	.zero		1


	//   ....[1]....
        /*0098*/ 	.word	0x00000240
        /*009c*/ 	.word	0x000000ff
        /*00a0*/ 	.word	0x00000028
        /*00a4*/ 	.short	0x0100
        /*00a6*/ 	.byte	0x08
	.zero		1


	//   ....[2]....
        /*00a8*/ 	.word	0x00000250
        /*00ac*/ 	.word	0x000000ff
        /*00b0*/ 	.word	0x00000008
        /*00b4*/ 	.short	0x0100
        /*00b6*/ 	.byte	0x08
	.zero		1


	//   ....[3]....
        /*00b8*/ 	.word	0x00000260
        /*00bc*/ 	.word	0x000000ff
        /*00c0*/ 	.word	0x00000030
        /*00c4*/ 	.short	0x0100
        /*00c6*/ 	.byte	0x08
	.zero		1


	//   ....[4]....
        /*00c8*/ 	.word	0x00000270
        /*00cc*/ 	.word	0x000000ff
        /*00d0*/ 	.word	0x00000010
        /*00d4*/ 	.short	0x0100
        /*00d6*/ 	.byte	0x08
	.zero		1


	//   ....[5]....
        /*00d8*/ 	.word	0x00000280
        /*00dc*/ 	.word	0x000000ff
        /*00e0*/ 	.word	0x00000038
        /*00e4*/ 	.short	0x0100
        /*00e6*/ 	.byte	0x08
	.zero		1


	//   ....[6]....
        /*00e8*/ 	.word	0x00000290
        /*00ec*/ 	.word	0x000000ff
        /*00f0*/ 	.word	0x00000018
        /*00f4*/ 	.short	0x0100
        /*00f6*/ 	.byte	0x08
	.zero		1


	//   ....[7]....
        /*00f8*/ 	.word	0x000002a0
        /*00fc*/ 	.word	0x000000ff
        /*0100*/ 	.word	0x00000040
        /*0104*/ 	.short	0x0100
        /*0106*/ 	.byte	0x08
	.zero		1


	//   ....[8]....
        /*0108*/ 	.word	0x000002b0
        /*010c*/ 	.word	0x000000ff
        /*0110*/ 	.word	0x00000020
        /*0114*/ 	.short	0x0100
        /*0116*/ 	.byte	0x08
	.zero		1


	//   ....[9]....
        /*0118*/ 	.word	0x000002c0
        /*011c*/ 	.word	0x000000ff
        /*0120*/ 	.word	0x00000048
        /*0124*/ 	.short	0x0100
        /*0126*/ 	.byte	0x08
	.zero		1


	//   ....[10]....
        /*0128*/ 	.word	0x000006e0
        /*012c*/ 	.word	0x000000ff
        /*0130*/ 	.word	0x00000060
        /*0134*/ 	.short	0x0100
        /*0136*/ 	.byte	0x06
	.zero		1


	//   ....[11]....
        /*0138*/ 	.word	0x00000750
        /*013c*/ 	.word	0x000000ff
        /*0140*/ 	.word	0x00000068
        /*0144*/ 	.short	0x0100
        /*0146*/ 	.byte	0x06
	.zero		1


	//   ....[12]....
        /*0148*/ 	.word	0x00001470
        /*014c*/ 	.word	0x00000003
        /*0150*/ 	.word	0x00000000
        /*0154*/ 	.short	0x010a
        /*0156*/ 	.byte	0x3f
	.zero		1


	//   ....[13]....
        /*0158*/ 	.word	0x000014b0
        /*015c*/ 	.word	0x00000003
        /*0160*/ 	.word	0x00000000
        /*0164*/ 	.short	0x010a
        /*0166*/ 	.byte	0x3f
	.zero		1


	//   ....[14]....
        /*0168*/ 	.word	0x000018b0
        /*016c*/ 	.word	0x00000005
        /*0170*/ 	.word	0x00000000
        /*0174*/ 	.short	0x010a
        /*0176*/ 	.byte	0x3f
	.zero		1


	//   ....[15]....
        /*0178*/ 	.word	0x000018f0
        /*017c*/ 	.word	0x00000005
        /*0180*/ 	.word	0x00000000
        /*0184*/ 	.short	0x010a
        /*0186*/ 	.byte	0x3f
	.zero		1


	//   ....[16]....
        /*0188*/ 	.word	0x00001b80
        /*018c*/ 	.word	0x00000005
        /*0190*/ 	.word	0x00000000
        /*0194*/ 	.short	0x0101
        /*0196*/ 	.byte	0x3f
	.zero		1


	//   ....[17]....
        /*0198*/ 	.word	0x00001da0
        /*019c*/ 	.word	0x00000003
        /*01a0*/ 	.word	0x00000000
        /*01a4*/ 	.short	0x0101
        /*01a6*/ 	.byte	0x3f
	.zero		1


	//   ....[18]....
        /*01a8*/ 	.word	0x0000ab80
        /*01ac*/ 	.word	0x00000014
        /*01b0*/ 	.word	0x00000028
        /*01b4*/ 	.short	0x010a
        /*01b6*/ 	.byte	0x3f
	.zero		1


	//   ....[19]....
        /*01b8*/ 	.word	0x0000af00
        /*01bc*/ 	.word	0x00000003
        /*01c0*/ 	.word	0x00000068
        /*01c4*/ 	.short	0x0101
        /*01c6*/ 	.byte	0x3f
	.zero		1


	//   ....[20]....
        /*01c8*/ 	.word	0x0000b650
        /*01cc*/ 	.word	0x00000007
        /*01d0*/ 	.word	0x00000000
        /*01d4*/ 	.short	0x010a
        /*01d6*/ 	.byte	0x3f
	.zero		1


	//   ....[21]....
        /*01d8*/ 	.word	0x0000b6d0
        /*01dc*/ 	.word	0x00000008
        /*01e0*/ 	.word	0x00000000
        /*01e4*/ 	.short	0x010a
        /*01e6*/ 	.byte	0x3f
	.zero		1


	//   ....[22]....
        /*01e8*/ 	.word	0x0000b760
        /*01ec*/ 	.word	0x00000009
        /*01f0*/ 	.word	0x00000000
        /*01f4*/ 	.short	0x010a
        /*01f6*/ 	.byte	0x3f
	.zero		1


	//   ....[23]....
        /*01f8*/ 	.word	0x0000b7f0
        /*01fc*/ 	.word	0x00000006
        /*0200*/ 	.word	0x00000000
        /*0204*/ 	.short	0x010a
        /*0206*/ 	.byte	0x3f
	.zero		1


	//   ....[24]....
        /*0208*/ 	.word	0x0000b880
        /*020c*/ 	.word	0x00000003
        /*0210*/ 	.word	0x00000000
        /*0214*/ 	.short	0x010a
        /*0216*/ 	.byte	0x3f
	.zero		1


	//   ....[25]....
        /*0218*/ 	.word	0x0000b8e0
        /*021c*/ 	.word	0x00000003
        /*0220*/ 	.word	0x00000000
        /*0224*/ 	.short	0x010a
        /*0226*/ 	.byte	0x3f
	.zero		1


	//   ....[26]....
        /*0228*/ 	.word	0x0000b930
        /*022c*/ 	.word	0x00000005
        /*0230*/ 	.word	0x00000000
        /*0234*/ 	.short	0x010a
        /*0236*/ 	.byte	0x3f
	.zero		1


	//   ....[27]....
        /*0238*/ 	.word	0x0000ba00
        /*023c*/ 	.word	0x00000014
        /*0240*/ 	.word	0x00000028
        /*0244*/ 	.short	0x010a
        /*0246*/ 	.byte	0x3f
	.zero		1


	//   ....[28]....
        /*0248*/ 	.word	0x0000bad0
        /*024c*/ 	.word	0x00000007
        /*0250*/ 	.word	0x00000000
        /*0254*/ 	.short	0x010a
        /*0256*/ 	.byte	0x3f
	.zero		1


	//   ....[29]....
        /*0258*/ 	.word	0x0000bb20
        /*025c*/ 	.word	0x00000008
        /*0260*/ 	.word	0x00000000
        /*0264*/ 	.short	0x010a
        /*0266*/ 	.byte	0x3f
	.zero		1


	//   ....[30]....
        /*0268*/ 	.word	0x0000bb70
        /*026c*/ 	.word	0x00000009
        /*0270*/ 	.word	0x00000000
        /*0274*/ 	.short	0x010a
        /*0276*/ 	.byte	0x3f
	.zero		1


	//   ....[31]....
        /*0278*/ 	.word	0x0000bbc0
        /*027c*/ 	.word	0x00000006
        /*0280*/ 	.word	0x00000000
        /*0284*/ 	.short	0x010a
        /*0286*/ 	.byte	0x3f
	.zero		1


	//----- nvinfo : EIATTR_NUM_MBARRIERS
	.align		4
.L_35:
        /*0288*/ 	.byte	0x03, 0x38
        /*028a*/ 	.short	0x000c


	//----- nvinfo : EIATTR_EXIT_INSTR_OFFSETS
	.align		4
        /*028c*/ 	.byte	0x04, 0x1c
        /*028e*/ 	.short	(.L_37 - .L_36)


	//   ....[0]....
.L_36:
        /*0290*/ 	.word	0x00000900


	//   ....[1]....
        /*0294*/ 	.word	0x00001120


	//   ....[2]....
        /*0298*/ 	.word	0x0000a2a0


	//   ....[3]....
        /*029c*/ 	.word	0x0000a800


	//   ....[4]....
        /*02a0*/ 	.word	0x0000b8d0


	//----- nvinfo : EIATTR_MAX_THREADS
	.align		4
.L_37:
        /*02a4*/ 	.byte	0x04, 0x05
        /*02a6*/ 	.short	(.L_39 - .L_38)
.L_38:
        /*02a8*/ 	.word	0x00000180
        /*02ac*/ 	.word	0x00000001
        /*02b0*/ 	.word	0x00000001


	//----- nvinfo : EIATTR_CRS_STACK_SIZE
	.align		4
.L_39:
        /*02b4*/ 	.byte	0x04, 0x1e
        /*02b6*/ 	.short	(.L_41 - .L_40)
.L_40:
        /*02b8*/ 	.word	0x00000000


	//----- nvinfo : EIATTR_CBANK_PARAM_SIZE
	.align		4
.L_41:
        /*02bc*/ 	.byte	0x03, 0x19
        /*02be*/ 	.short	0x0470


	//----- nvinfo : EIATTR_PARAM_CBANK
	.align		4
        /*02c0*/ 	.byte	0x04, 0x0a
        /*02c2*/ 	.short	(.L_43 - .L_42)
	.align		4
.L_42:
        /*02c4*/ 	.word	index@(.nv.constant0._ZN7cutlass13device_kernelINS_4gemm6kernel13GemmUniversalIN4cute5tupleIJiiiiEEENS1_10collective13CollectiveMmaINS1_34MainloopSm90TmaGmmaWarpSpecializedILi5ENS5_IJNS4_1CILi1EEENSA_ILi2EEESB_EEENS1_35KernelTmaWarpSpecializedCooperativeEEENS5_IJNSA_ILi128EEENSA_ILi256EEENSA_ILi64EEEEEENS_6half_tENS5_IJlSB_lEEESK_SL_NS4_8TiledMMAINS4_8MMA_AtomIJNS4_4SM904GMMA26MMA_64x256x16_F32F16F16_SSILNSP_5MajorE0ELSR_0ELNSP_7ScaleInE1ELSS_1EEEEEENS4_6LayoutINS5_IJSC_SB_SB_EEENS5_IJSB_NSA_ILi0EEESX_EEEEENS5_IJNS4_10UnderscoreES10_S10_EEEEENS4_23SM90_TMA_LOAD_MULTICASTENS4_14ComposedLayoutINS4_7SwizzleILi3ELi4ELi3EEENS4_18smem_ptr_flag_bitsILi16EEENSV_INS5_IJNSA_ILi8EEESI_EEENS5_IJSI_SB_EEEEEEEvNS4_8identityENS4_13SM90_TMA_LOADES1D_vS1E_EENS_8epilogue10collective6detail29Sm90TmaWarpSpecializedAdapterINS1I_15DefaultEpilogueISK_SL_SL_NS1H_6thread17LinearCombinationISK_Li1EffLNS1M_9ScaleType4KindE0ELNS_15FloatRoundStyleE2ESK_EENS1_15EpilogueDefaultEEEEEvvEEEEvNT_6ParamsE)
        /*02c8*/ 	.short	0x0210
        /*02ca*/ 	.short	0x0470


	//----- nvinfo : EIATTR_SW_WAR
	.align		4
.L_43:
        /*02cc*/ 	.byte	0x04, 0x36
        /*02ce*/ 	.short	(.L_45 - .L_44)
.L_44:
        /*02d0*/ 	.word	0x00000008
.L_45:


//--------------------- .nv.callgraph             --------------------------
	.section	.nv.callgraph,"",@"SHT_CUDA_CALLGRAPH"
	.align	4
	.sectionentsize	8
	.align		4
        /*0000*/ 	.word	0x00000000
	.align		4
        /*0004*/ 	.word	0xffffffff
	.align		4
        /*0008*/ 	.word	index@(_ZN7cutlass13device_kernelINS_4gemm6kernel13GemmUniversalIN4cute5tupleIJiiiiEEENS1_10collective13CollectiveMmaINS1_34MainloopSm90TmaGmmaWarpSpecializedILi5ENS5_IJNS4_1CILi1EEENSA_ILi2EEESB_EEENS1_35KernelTmaWarpSpecializedCooperativeEEENS5_IJNSA_ILi128EEENSA_ILi256EEENSA_ILi64EEEEEENS_6half_tENS5_IJlSB_lEEESK_SL_NS4_8TiledMMAINS4_8MMA_AtomIJNS4_4SM904GMMA26MMA_64x256x16_F32F16F16_SSILNSP_5MajorE0ELSR_0ELNSP_7ScaleInE1ELSS_1EEEEEENS4_6LayoutINS5_IJSC_SB_SB_EEENS5_IJSB_NSA_ILi0EEESX_EEEEENS5_IJNS4_10UnderscoreES10_S10_EEEEENS4_23SM90_TMA_LOAD_MULTICASTENS4_14ComposedLayoutINS4_7SwizzleILi3ELi4ELi3EEENS4_18smem_ptr_flag_bitsILi16EEENSV_INS5_IJNSA_ILi8EEESI_EEENS5_IJSI_SB_EEEEEEEvNS4_8identityENS4_13SM90_TMA_LOADES1D_vS1E_EENS_8epilogue10collective6detail29Sm90TmaWarpSpecializedAdapterINS1I_15DefaultEpilogueISK_SL_SL_NS1H_6thread17LinearCombinationISK_Li1EffLNS1M_9ScaleType4KindE0ELNS_15FloatRoundStyleE2ESK_EENS1_15EpilogueDefaultEEEEEvvEEEEvNT_6ParamsE)
	.align		4
        /*000c*/ 	.word	index@(__assertfail)
	.align		4
        /*0010*/ 	.word	0x00000000
	.align		4
        /*0014*/ 	.word	0xfffffffe
	.align		4
        /*0018*/ 	.word	0x00000000
	.align		4
        /*001c*/ 	.word	0xfffffffd
	.align		4
        /*0020*/ 	.word	0x00000000
	.align		4
        /*0024*/ 	.word	0xfffffffc


//--------------------- .nv.constant4             --------------------------
	.section	.nv.constant4,"a",@progbits
	.align	8
	.align		8
.nv.constant4:
        /*0000*/ 	.dword	__assertfail
	.align		8
        /*0008*/ 	.dword	__unnamed_1
	.align		8
        /*0010*/ 	.dword	_ZN39_INTERNAL_66088fed_4_k_cu_fa5b309c_31234cuda3std3__45__cpo5beginE
	.align		8
        /*0018*/ 	.dword	_ZN39_INTERNAL_66088fed_4_k_cu_fa5b309c_31234cuda3std3__45__cpo3endE
	.align		8
        /*0020*/ 	.dword	_ZN39_INTERNAL_66088fed_4_k_cu_fa5b309c_31234cuda3std3__45__cpo6cbeginE
	.align		8
        /*0028*/ 	.dword	_ZN39_INTERNAL_66088fed_4_k_cu_fa5b309c_31234cuda3std3__45__cpo4cendE
	.align		8
        /*0030*/ 	.dword	_ZN39_INTERNAL_66088fed_4_k_cu_fa5b309c_31234cuda3std3__441_GLOBAL__N__66088fed_4_k_cu_fa5b309c_31236ignoreE
	.align		8
        /*0038*/ 	.dword	_ZN39_INTERNAL_66088fed_4_k_cu_fa5b309c_31234cuda3std3__419piecewise_constructE
	.align		8
        /*0040*/ 	.dword	_ZN39_INTERNAL_66088fed_4_k_cu_fa5b309c_31234cuda3std3__48in_placeE
	.align		8
        /*0048*/ 	.dword	_ZN39_INTERNAL_66088fed_4_k_cu_fa5b309c_31234cuda3std6ranges3__45__cpo4swapE
	.align		8
        /*0050*/ 	.dword	_ZN39_INTERNAL_66088fed_4_k_cu_fa5b309c_31234cuda3std6ranges3__45__cpo9iter_moveE
	.align		8
        /*0058*/ 	.dword	_ZN39_INTERNAL_66088fed_4_k_cu_fa5b309c_31234cute7productE
	.align		8
        /*0060*/ 	.dword	_ZN39_INTERNAL_66088fed_4_k_cu_fa5b309c_31234cute1_E
	.align		8
        /*0068*/ 	.dword	$str$22
	.align		8
        /*0070*/ 	.dword	$str$23


//--------------------- .text._ZN7cutlass13device_kernelINS_4gemm6kernel13GemmUniversalIN4cute5tupleIJiiiiEEENS1_10collective13CollectiveMmaINS1_34MainloopSm90TmaGmmaWarpSpecializedILi5ENS5_IJNS4_1CILi1EEENSA_ILi2EEESB_EEENS1_35KernelTmaWarpSpecializedCooperativeEEENS5_IJNSA_ILi128EEENSA_ILi256EEENSA_ILi64EEEEEENS_6half_tENS5_IJlSB_lEEESK_SL_NS4_8TiledMMAINS4_8MMA_AtomIJNS4_4SM904GMMA26MMA_64x256x16_F32F16F16_SSILNSP_5MajorE0ELSR_0ELNSP_7ScaleInE1ELSS_1EEEEEENS4_6LayoutINS5_IJSC_SB_SB_EEENS5_IJSB_NSA_ILi0EEESX_EEEEENS5_IJNS4_10UnderscoreES10_S10_EEEEENS4_23SM90_TMA_LOAD_MULTICASTENS4_14ComposedLayoutINS4_7SwizzleILi3ELi4ELi3EEENS4_18smem_ptr_flag_bitsILi16EEENSV_INS5_IJNSA_ILi8EEESI_EEENS5_IJSI_SB_EEEEEEEvNS4_8identityENS4_13SM90_TMA_LOADES1D_vS1E_EENS_8epilogue10collective6detail29Sm90TmaWarpSpecializedAdapterINS1I_15DefaultEpilogueISK_SL_SL_NS1H_6thread17LinearCombinationISK_Li1EffLNS1M_9ScaleType4KindE0ELNS_15FloatRoundStyleE2ESK_EENS1_15EpilogueDefaultEEEEEvvEEEEvNT_6ParamsE --------------------------
	.section	.text._ZN7cutlass13device_kernelINS_4gemm6kernel13GemmUniversalIN4cute5tupleIJiiiiEEENS1_10collective13CollectiveMmaINS1_34MainloopSm90TmaGmmaWarpSpecializedILi5ENS5_IJNS4_1CILi1EEENSA_ILi2EEESB_EEENS1_35KernelTmaWarpSpecializedCooperativeEEENS5_IJNSA_ILi128EEENSA_ILi256EEENSA_ILi64EEEEEENS_6half_tENS5_IJlSB_lEEESK_SL_NS4_8TiledMMAINS4_8MMA_AtomIJNS4_4SM904GMMA26MMA_64x256x16_F32F16F16_SSILNSP_5MajorE0ELSR_0ELNSP_7ScaleInE1ELSS_1EEEEEENS4_6LayoutINS5_IJSC_SB_SB_EEENS5_IJSB_NSA_ILi0EEESX_EEEEENS5_IJNS4_10UnderscoreES10_S10_EEEEENS4_23SM90_TMA_LOAD_MULTICASTENS4_14ComposedLayoutINS4_7SwizzleILi3ELi4ELi3EEENS4_18smem_ptr_flag_bitsILi16EEENSV_INS5_IJNSA_ILi8EEESI_EEENS5_IJSI_SB_EEEEEEEvNS4_8identityENS4_13SM90_TMA_LOADES1D_vS1E_EENS_8epilogue10collective6detail29Sm90TmaWarpSpecializedAdapterINS1I_15DefaultEpilogueISK_SL_SL_NS1H_6thread17LinearCombinationISK_Li1EffLNS1M_9ScaleType4KindE0ELNS_15FloatRoundStyleE2ESK_EENS1_15EpilogueDefaultEEEEEvvEEEEvNT_6ParamsE,"ax",@progbits
	.align	128
.text._ZN7cutlass13device_kernelINS_4gemm6kernel13GemmUniversalIN4cute5tupleIJiiiiEEENS1_10collective13CollectiveMmaINS1_34MainloopSm90TmaGmmaWarpSpecializedILi5ENS5_IJNS4_1CILi1EEENSA_ILi2EEESB_EEENS1_35KernelTmaWarpSpecializedCooperativeEEENS5_IJNSA_ILi128EEENSA_ILi256EEENSA_ILi64EEEEEENS_6half_tENS5_IJlSB_lEEESK_SL_NS4_8TiledMMAINS4_8MMA_AtomIJNS4_4SM904GMMA26MMA_64x256x16_F32F16F16_SSILNSP_5MajorE0ELSR_0ELNSP_7ScaleInE1ELSS_1EEEEEENS4_6LayoutINS5_IJSC_SB_SB_EEENS5_IJSB_NSA_ILi0EEESX_EEEEENS5_IJNS4_10UnderscoreES10_S10_EEEEENS4_23SM90_TMA_LOAD_MULTICASTENS4_14ComposedLayoutINS4_7SwizzleILi3ELi4ELi3EEENS4_18smem_ptr_flag_bitsILi16EEENSV_INS5_IJNSA_ILi8EEESI_EEENS5_IJSI_SB_EEEEEEEvNS4_8identityENS4_13SM90_TMA_LOADES1D_vS1E_EENS_8epilogue10collective6detail29Sm90TmaWarpSpecializedAdapterINS1I_15DefaultEpilogueISK_SL_SL_NS1H_6thread17LinearCombinationISK_Li1EffLNS1M_9ScaleType4KindE0ELNS_15FloatRoundStyleE2ESK_EENS1_15EpilogueDefaultEEEEEvvEEEEvNT_6ParamsE:
        .type           _ZN7cutlass13device_kernelINS_4gemm6kernel13GemmUniversalIN4cute5tupleIJiiiiEEENS1_10collective13CollectiveMmaINS1_34MainloopSm90TmaGmmaWarpSpecializedILi5ENS5_IJNS4_1CILi1EEENSA_ILi2EEESB_EEENS1_35KernelTmaWarpSpecializedCooperativeEEENS5_IJNSA_ILi128EEENSA_ILi256EEENSA_ILi64EEEEEENS_6half_tENS5_IJlSB_lEEESK_SL_NS4_8TiledMMAINS4_8MMA_AtomIJNS4_4SM904GMMA26MMA_64x256x16_F32F16F16_SSILNSP_5MajorE0ELSR_0ELNSP_7ScaleInE1ELSS_1EEEEEENS4_6LayoutINS5_IJSC_SB_SB_EEENS5_IJSB_NSA_ILi0EEESX_EEEEENS5_IJNS4_10UnderscoreES10_S10_EEEEENS4_23SM90_TMA_LOAD_MULTICASTENS4_14ComposedLayoutINS4_7SwizzleILi3ELi4ELi3EEENS4_18smem_ptr_flag_bitsILi16EEENSV_INS5_IJNSA_ILi8EEESI_EEENS5_IJSI_SB_EEEEEEEvNS4_8identityENS4_13SM90_TMA_LOADES1D_vS1E_EENS_8epilogue10collective6detail29Sm90TmaWarpSpecializedAdapterINS1I_15DefaultEpilogueISK_SL_SL_NS1H_6thread17LinearCombinationISK_Li1EffLNS1M_9ScaleType4KindE0ELNS_15FloatRoundStyleE2ESK_EENS1_15EpilogueDefaultEEEEEvvEEEEvNT_6ParamsE,@function
        .size           _ZN7cutlass13device_kernelINS_4gemm6kernel13GemmUniversalIN4cute5tupleIJiiiiEEENS1_10collective13CollectiveMmaINS1_34MainloopSm90TmaGmmaWarpSpecializedILi5ENS5_IJNS4_1CILi1EEENSA_ILi2EEESB_EEENS1_35KernelTmaWarpSpecializedCooperativeEEENS5_IJNSA_ILi128EEENSA_ILi256EEENSA_ILi64EEEEEENS_6half_tENS5_IJlSB_lEEESK_SL_NS4_8TiledMMAINS4_8MMA_AtomIJNS4_4SM904GMMA26MMA_64x256x16_F32F16F16_SSILNSP_5MajorE0ELSR_0ELNSP_7ScaleInE1ELSS_1EEEEEENS4_6LayoutINS5_IJSC_SB_SB_EEENS5_IJSB_NSA_ILi0EEESX_EEEEENS5_IJNS4_10UnderscoreES10_S10_EEEEENS4_23SM90_TMA_LOAD_MULTICASTENS4_14ComposedLayoutINS4_7SwizzleILi3ELi4ELi3EEENS4_18smem_ptr_flag_bitsILi16EEENSV_INS5_IJNSA_ILi8EEESI_EEENS5_IJSI_SB_EEEEEEEvNS4_8identityENS4_13SM90_TMA_LOADES1D_vS1E_EENS_8epilogue10collective6detail29Sm90TmaWarpSpecializedAdapterINS1I_15DefaultEpilogueISK_SL_SL_NS1H_6thread17LinearCombinationISK_Li1EffLNS1M_9ScaleType4KindE0ELNS_15FloatRoundStyleE2ESK_EENS1_15EpilogueDefaultEEEEEvvEEEEvNT_6ParamsE,(.L_x_329 - _ZN7cutlass13device_kernelINS_4gemm6kernel13GemmUniversalIN4cute5tupleIJiiiiEEENS1_10collective13CollectiveMmaINS1_34MainloopSm90TmaGmmaWarpSpecializedILi5ENS5_IJNS4_1CILi1EEENSA_ILi2EEESB_EEENS1_35KernelTmaWarpSpecializedCooperativeEEENS5_IJNSA_ILi128EEENSA_ILi256EEENSA_ILi64EEEEEENS_6half_tENS5_IJlSB_lEEESK_SL_NS4_8TiledMMAINS4_8MMA_AtomIJNS4_4SM904GMMA26MMA_64x256x16_F32F16F16_SSILNSP_5MajorE0ELSR_0ELNSP_7ScaleInE1ELSS_1EEEEEENS4_6LayoutINS5_IJSC_SB_SB_EEENS5_IJSB_NSA_ILi0EEESX_EEEEENS5_IJNS4_10UnderscoreES10_S10_EEEEENS4_23SM90_TMA_LOAD_MULTICASTENS4_14ComposedLayoutINS4_7SwizzleILi3ELi4ELi3EEENS4_18smem_ptr_flag_bitsILi16EEENSV_INS5_IJNSA_ILi8EEESI_EEENS5_IJSI_SB_EEEEEEEvNS4_8identityENS4_13SM90_TMA_LOADES1D_vS1E_EENS_8epilogue10collective6detail29Sm90TmaWarpSpecializedAdapterINS1I_15DefaultEpilogueISK_SL_SL_NS1H_6thread17LinearCombinationISK_Li1EffLNS1M_9ScaleType4KindE0ELNS_15FloatRoundStyleE2ESK_EENS1_15EpilogueDefaultEEEEEvvEEEEvNT_6ParamsE)
        .other          _ZN7cutlass13device_kernelINS_4gemm6kernel13GemmUniversalIN4cute5tupleIJiiiiEEENS1_10collective13CollectiveMmaINS1_34MainloopSm90TmaGmmaWarpSpecializedILi5ENS5_IJNS4_1CILi1EEENSA_ILi2EEESB_EEENS1_35KernelTmaWarpSpecializedCooperativeEEENS5_IJNSA_ILi128EEENSA_ILi256EEENSA_ILi64EEEEEENS_6half_tENS5_IJlSB_lEEESK_SL_NS4_8TiledMMAINS4_8MMA_AtomIJNS4_4SM904GMMA26MMA_64x256x16_F32F16F16_SSILNSP_5MajorE0ELSR_0ELNSP_7ScaleInE1ELSS_1EEEEEENS4_6LayoutINS5_IJSC_SB_SB_EEENS5_IJSB_NSA_ILi0EEESX_EEEEENS5_IJNS4_10UnderscoreES10_S10_EEEEENS4_23SM90_TMA_LOAD_MULTICASTENS4_14ComposedLayoutINS4_7SwizzleILi3ELi4ELi3EEENS4_18smem_ptr_flag_bitsILi16EEENSV_INS5_IJNSA_ILi8EEESI_EEENS5_IJSI_SB_EEEEEEEvNS4_8identityENS4_13SM90_TMA_LOADES1D_vS1E_EENS_8epilogue10collective6detail29Sm90TmaWarpSpecializedAdapterINS1I_15DefaultEpilogueISK_SL_SL_NS1H_6thread17LinearCombinationISK_Li1EffLNS1M_9ScaleType4KindE0ELNS_15FloatRoundStyleE2ESK_EENS1_15EpilogueDefaultEEEEEvvEEEEvNT_6ParamsE,@"STO_CUDA_ENTRY STV_DEFAULT"
_ZN7cutlass13device_kernelINS_4gemm6kernel13GemmUniversalIN4cute5tupleIJiiiiEEENS1_10collective13CollectiveMmaINS1_34MainloopSm90TmaGmmaWarpSpecializedILi5ENS5_IJNS4_1CILi1EEENSA_ILi2EEESB_EEENS1_35KernelTmaWarpSpecializedCooperativeEEENS5_IJNSA_ILi128EEENSA_ILi256EEENSA_ILi64EEEEEENS_6half_tENS5_IJlSB_lEEESK_SL_NS4_8TiledMMAINS4_8MMA_AtomIJNS4_4SM904GMMA26MMA_64x256x16_F32F16F16_SSILNSP_5MajorE0ELSR_0ELNSP_7ScaleInE1ELSS_1EEEEEENS4_6LayoutINS5_IJSC_SB_SB_EEENS5_IJSB_NSA_ILi0EEESX_EEEEENS5_IJNS4_10UnderscoreES10_S10_EEEEENS4_23SM90_TMA_LOAD_MULTICASTENS4_14ComposedLayoutINS4_7SwizzleILi3ELi4ELi3EEENS4_18smem_ptr_flag_bitsILi16EEENSV_INS5_IJNSA_ILi8EEESI_EEENS5_IJSI_SB_EEEEEEEvNS4_8identityENS4_13SM90_TMA_LOADES1D_vS1E_EENS_8epilogue10collective6detail29Sm90TmaWarpSpecializedAdapterINS1I_15DefaultEpilogueISK_SL_SL_NS1H_6thread17LinearCombinationISK_Li1EffLNS1M_9ScaleType4KindE0ELNS_15FloatRoundStyleE2ESK_EENS1_15EpilogueDefaultEEEEEvvEEEEvNT_6ParamsE:
[----:B------:R-:W0:Y:S01]  /*0000*/  LDC R1, c[0x0][0x28] ;  /* 0x00000a00ff017b82 */ /* 0x000e220000000800 */
[----:B------:R-:W1:Y:S01]  /*0010*/  S2R R18, SR_TID.X ;  /* 0x0000000000127919 */ /* 0x000e620000002100 */
[----:B------:R-:W-:Y:S01]  /*0020*/  ELECT P0, URZ, PT ;  /* 0x00000000003f782f */ /* 0x000fe20003800000 */
[----:B------:R-:W-:Y:S01]  /*0030*/  BSSY B0, `(.L_x_0) ;  /* 0x000000f000007945 */ /* 0x000fe20003800000 */
[--C-:B-1----:R-:W-:Y:S02]  /*0040*/  SHF.R.U32.HI R0, RZ, 0x5, R18.reuse ;  /* 0x00000005ff007819 */ /* 0x102fe40000011612 */
[----:B------:R-:W-:-:S03]  /*0050*/  SHF.R.U32.HI R3, RZ, 0x7, R18 ;  /* 0x00000007ff037819 */ /* 0x000fc60000011612 */
[----:B------:R-:W1:Y:S04]  /*0060*/  SHFL.IDX PT, R2, R0, RZ, 0x1f ;  /* 0x00001fff00027589 */ /* 0x000e6800000e0000 */
[----:B------:R2:W3:Y:S01]  /*0070*/  SHFL.IDX PT, R5, R3, RZ, 0x1f ;  /* 0x00001fff03057589 */ /* 0x0004e200000e0000 */
[----:B-1----:R-:W-:-:S13]  /*0080*/  ISETP.NE.OR P0, PT, R2, RZ, !P0 ;  /* 0x000000ff0200720c */ /* 0x002fda0004705670 */
[----:B0-23--:R-:W-:Y:S05]  /*0090*/  @P0 BRA `(.L_x_1) ;  /* 0x0000000000200947 */ /* 0x00dfea0003800000 */
[----:B------:R-:W-:Y:S02]  /*00a0*/  ULDC.64 UR4, c[0x0][0x198] ;  /* 0x0000660000047ab9 */ /* 0x000fe40000000a00 */
[----:B------:R-:W-:Y:S02]  /*00b0*/  UIADD3 UR6, UP0, UR4, 0xf0, URZ ;  /* 0x000000f004067890 */ /* 0x000fe4000ff1e03f */
[----:B------:R-:W-:Y:S02]  /*00c0*/  UIADD3 UR4, UP1, UR4, 0x1f0, URZ ;  /* 0x000001f004047890 */ /* 0x000fe4000ff3e03f */
[----:B------:R-:W-:Y:S02]  /*00d0*/  UIADD3.X UR7, URZ, UR5, URZ, UP0, !UPT ;  /* 0x000000053f077290 */ /* 0x000fe400087fe43f */
[----:B------:R-:W-:-:S07]  /*00e0*/  UIADD3.X UR5, URZ, UR5, URZ, UP1, !UPT ;  /* 0x000000053f057290 */ /* 0x000fce0008ffe43f */
[----:B------:R0:W-:Y:S02]  /*00f0*/  UTMACCTL.PF [UR6] ;  /* 0x00000000060079b9 */ /* 0x0001e40008040000 */
[----:B------:R0:W-:Y:S02]  /*0100*/  UTMACCTL.PF [UR4] ;  /* 0x00000000040079b9 */ /* 0x0001e40008040000 */
[----:B0-----:R-:W-:Y:S01]  /*0110*/  NOP ;  /* 0x0000000000007918 */ /* 0x001fe20000000000 */
.L_x_1:
[----:B------:R-:W-:Y:S05]  /*0120*/  BSYNC B0 ;  /* 0x0000000000007941 */ /* 0x000fea0003800000 */
.L_x_0:
[----:B------:R-:W0:Y:S02]  /*0130*/  SHFL.IDX PT, R3, R0, RZ, 0x1f ;  /* 0x00001fff00037589 */ /* 0x000e2400000e0000 */
[----:B0-----:R-:W-:-:S13]  /*0140*/  ISETP.NE.AND P0, PT, R3, RZ, PT ;  /* 0x000000ff0300720c */ /* 0x001fda0003f05270 */
[----:B------:R-:W-:Y:S05]  /*0150*/  @P0 BRA `(.L_x_2) ;  /* 0x0000000000600947 */ /* 0x000fea0003800000 */
[----:B------:R-:W0:Y:S01]  /*0160*/  S2UR UR8, SR_CgaCtaId ;  /* 0x00000000000879c3 */ /* 0x000e220000008800 */
[----:B------:R-:W-:Y:S01]  /*0170*/  UMOV UR4, 0x400 ;  /* 0x0000040000047882 */ /* 0x000fe20000000000 */
[----:B------:R-:W-:Y:S01]  /*0180*/  UMOV UR5, 0x1 ;  /* 0x0000000100057882 */ /* 0x000fe20000000000 */
[----:B------:R-:W-:Y:S01]  /*0190*/  UMOV UR6, 0x4 ;  /* 0x0000000400067882 */ /* 0x000fe20000000000 */
[----:B------:R-:W-:Y:S01]  /*01a0*/  ELECT P0, URZ, PT ;  /* 0x00000000003f782f */ /* 0x000fe20003800000 */
[----:B------:R-:W-:-:S04]  /*01b0*/  UIADD3 UR6, -UR6, 0x100000, URZ ;  /* 0x0010000006067890 */ /* 0x000fc8000fffe13f */
[----:B------:R-:W-:Y:S02]  /*01c0*/  USHF.L.U32 UR7, UR6, 0xb, URZ ;  /* 0x0000000b06077899 */ /* 0x000fe4000800063f */
[----:B------:R-:W-:Y:S02]  /*01d0*/  USHF.L.U32 UR6, UR6, 0x1, URZ ;  /* 0x0000000106067899 */ /* 0x000fe4000800063f */
[----:B0-----:R-:W-:Y:S02]  /*01e0*/  ULEA UR8, UR8, UR4, 0x18 ;  /* 0x0000000408087291 */ /* 0x001fe4000f8ec03f */
[----:B------:R-:W-:-:S04]  /*01f0*/  UIADD3 UR4, -UR5, 0x100000, URZ ;  /* 0x0010000005047890 */ /* 0x000fc8000fffe13f */
[----:B------:R-:W-:Y:S02]  /*0200*/  USHF.L.U32 UR5, UR4, 0xb, URZ ;  /* 0x0000000b04057899 */ /* 0x000fe4000800063f */
[----:B------:R-:W-:Y:S01]  /*0210*/  USHF.L.U32 UR4, UR4, 0x1, URZ ;  /* 0x0000000104047899 */ /* 0x000fe2000800063f */
[----:B------:R-:W0:Y:S11]  /*0220*/  FENCE.VIEW.ASYNC.S ;  /* 0x00000000000073c6 */ /* 0x000e360000000000 */
[----:B0-----:R0:W1:Y:S01]  /*0230*/  SYNCS.EXCH.64 URZ, [UR8], UR4 ;  /* 0x00000004083f75b2 */ /* 0x0010620008000100 */
[----:B------:R0:W2:Y:S01]  /*0240*/  SYNCS.EXCH.64 URZ, [UR8+0x28], UR6 ;  /* 0x00002806083f75b2 */ /* 0x0000a20008000100 */
[----:B------:R0:W3:Y:S01]  /*0250*/  SYNCS.EXCH.64 URZ, [UR8+0x8], UR4 ;  /* 0x00000804083f75b2 */ /* 0x0000e20008000100 */
[----:B------:R0:W4:Y:S01]  /*0260*/  SYNCS.EXCH.64 URZ, [UR8+0x30], UR6 ;  /* 0x00003006083f75b2 */ /* 0x0001220008000100 */
[----:B------:R0:W0:Y:S01]  /*0270*/  SYNCS.EXCH.64 URZ, [UR8+0x10], UR4 ;  /* 0x00001004083f75b2 */ /* 0x0000220008000100 */
[----:B------:R0:W0:Y:S01]  /*0280*/  SYNCS.EXCH.64 URZ, [UR8+0x38], UR6 ;  /* 0x00003806083f75b2 */ /* 0x0000220008000100 */
[----:B------:R0:W0:Y:S01]  /*0290*/  SYNCS.EXCH.64 URZ, [UR8+0x18], UR4 ;  /* 0x00001804083f75b2 */ /* 0x0000220008000100 */
[----:B------:R0:W0:Y:S01]  /*02a0*/  SYNCS.EXCH.64 URZ, [UR8+0x40], UR6 ;  /* 0x00004006083f75b2 */ /* 0x0000220008000100 */
[----:B------:R0:W0:Y:S01]  /*02b0*/  SYNCS.EXCH.64 URZ, [UR8+0x20], UR4 ;  /* 0x00002004083f75b2 */ /* 0x0000220008000100 */
[----:B------:R0:W0:Y:S01]  /*02c0*/  SYNCS.EXCH.64 URZ, [UR8+0x48], UR6 ;  /* 0x00004806083f75b2 */ /* 0x0000220008000100 */
[----:B------:R-:W-:Y:S01]  /*02d0*/  NOP ;  /* 0x0000000000007918 */ /* 0x000fe20000000000 */
.L_x_2:
[----:B------:R-:W5:Y:S01]  /*02e0*/  SHFL.IDX PT, R0, R0, RZ, 0x1f ;  /* 0x00001fff00007589 */ /* 0x000f6200000e0000 */
[----:B------:R-:W-:Y:S01]  /*02f0*/  SHF.R.S32.HI R7, RZ, 0x1f, R18 ;  /* 0x0000001fff077819 */ /* 0x000fe20000011412 */
[----:B0-----:R-:W0:Y:S01]  /*0300*/  S2UR UR8, SR_CTAID.X ;  /* 0x00000000000879c3 */ /* 0x001e220000002500 */
[----:B------:R-:W-:Y:S01]  /*0310*/  ELECT P0, URZ, PT ;  /* 0x00000000003f782f */ /* 0x000fe20003800000 */
[----:B------:R-:W1:Y:S01]  /*0320*/  S2R R4, SR_CTAID.Y ;  /* 0x0000000000047919 */ /* 0x000e620000002600 */
[----:B------:R-:W-:Y:S01]  /*0330*/  LEA.HI R7, R7, R18, RZ, 0x7 ;  /* 0x0000001207077211 */ /* 0x000fe200078f38ff */
[----:B------:R-:W-:Y:S01]  /*0340*/  ULDC UR4, c[0x0][0x154] ;  /* 0x0000550000047ab9 */ /* 0x000fe20000000800 */
[----:B------:R-:W-:Y:S01]  /*0350*/  SHF.R.S32.HI R8, RZ, 0x1f, R3 ;  /* 0x0000001fff087819 */ /* 0x000fe20000011403 */
[----:B------:R-:W-:Y:S01]  /*0360*/  NOP ;  /* 0x0000000000007918 */ /* 0x000fe20000000000 */
[----:B------:R-:W-:Y:S01]  /*0370*/  LOP3.LUT R7, R7, 0xffffff80, RZ, 0xc0, !PT ;  /* 0xffffff8007077812 */ /* 0x000fe200078ec0ff */
[----:B------:R-:W2:Y:S01]  /*0380*/  LDC R12, c[0x0][0x140] ;  /* 0x00005000ff0c7b82 */ /* 0x000ea20000000800 */
[----:B------:R-:W-:Y:S01]  /*0390*/  LEA.HI R8, R8, R3, RZ, 0x2 ;  /* 0x0000000308087211 */ /* 0x000fe200078f10ff */
[----:B------:R-:W-:-:S02]  /*03a0*/  NOP ;  /* 0x0000000000007918 */ /* 0x000fc40000000000 */
[----:B------:R-:W-:Y:S01]  /*03b0*/  IMAD.IADD R6, R18, 0x1, -R7 ;  /* 0x0000000112067824 */ /* 0x000fe200078e0a07 */
[----:B------:R-:W-:-:S03]  /*03c0*/  LOP3.LUT R8, R8, 0x3ffffffc, RZ, 0xc0, !PT ;  /* 0x3ffffffc08087812 */ /* 0x000fc600078ec0ff */
[----:B------:R-:W3:Y:S01]  /*03d0*/  LDC R10, c[0x0][0x144] ;  /* 0x00005100ff0a7b82 */ /* 0x000ee20000000800 */
[----:B------:R-:W-:Y:S02]  /*03e0*/  SHF.R.S32.HI R7, RZ, 0x1f, R6 ;  /* 0x0000001fff077819 */ /* 0x000fe40000011406 */
[----:B------:R-:W-:Y:S02]  /*03f0*/  LOP3.LUT P2, RZ, R6, 0x7, RZ, 0xc0, !PT ;  /* 0x0000000706ff7812 */ /* 0x000fe4000784c0ff */
[----:B------:R-:W-:Y:S01]  /*0400*/  LEA.HI R7, R7, R6, RZ, 0x3 ;  /* 0x0000000607077211 */ /* 0x000fe200078f18ff */
[----:B------:R-:W-:Y:S01]  /*0410*/  VIADD R6, R5, 0xffffffff ;  /* 0xffffffff05067836 */ /* 0x000fe20000000000 */
[----:B-----5:R-:W-:Y:S02]  /*0420*/  ISETP.NE.OR P0, PT, R0, RZ, !P0 ;  /* 0x000000ff0000720c */ /* 0x020fe40004705670 */
[--C-:B------:R-:W-:Y:S02]  /*0430*/  SHF.R.S32.HI R0, RZ, 0x3, R7.reuse ;  /* 0x00000003ff007819 */ /* 0x100fe40000011407 */
[----:B------:R-:W-:-:S02]  /*0440*/  SHF.R.S32.HI R7, RZ, 0x1f, R7 ;  /* 0x0000001fff077819 */ /* 0x000fc40000011407 */
[----:B------:R-:W-:Y:S02]  /*0450*/  ISETP.GE.U32.AND P5, PT, R6, 0x2, PT ;  /* 0x000000020600780c */ /* 0x000fe40003fa6070 */
[----:B------:R-:W-:Y:S02]  /*0460*/  LEA.HI R7, R7, R0, RZ, 0x2 ;  /* 0x0000000007077211 */ /* 0x000fe400078f10ff */
[----:B--2---:R-:W-:Y:S02]  /*0470*/  ISETP.EQ.U32.AND P3, PT, R12, 0x1, PT ;  /* 0x000000010c00780c */ /* 0x004fe40003f62070 */
[----:B-1----:R-:W-:Y:S01]  /*0480*/  I2FP.F32.U32 R9, R4 ;  /* 0x0000000400097245 */ /* 0x002fe20000201000 */
[----:B------:R-:W-:Y:S01]  /*0490*/  VOTEU.ALL UP0, P0 ;  /* 0x00000000003f7886 */ /* 0x000fe20000000000 */
[----:B------:R-:W-:Y:S01]  /*04a0*/  LOP3.LUT R7, R7, 0xfffffffc, RZ, 0xc0, !PT ;  /* 0xfffffffc07077812 */ /* 0x000fe200078ec0ff */
[----:B------:R-:W-:Y:S02]  /*04b0*/  VOTEU.ALL UP1, P0 ;  /* 0x00000000003f7886 */ /* 0x000fe40000020000 */
[----:B------:R-:W-:Y:S01]  /*04c0*/  FMUL R11, R9, UR4 ;  /* 0x00000004090b7c20 */ /* 0x000fe20008400000 */
[----:B------:R-:W-:Y:S01]  /*04d0*/  IMAD.IADD R9, R3, 0x1, -R8 ;  /* 0x0000000103097824 */ /* 0x000fe200078e0a08 */
[----:B0-----:R-:W-:Y:S01]  /*04e0*/  I2FP.F32.U32 R8, UR8 ;  /* 0x0000000800087c45 */ /* 0x001fe20008201000 */
[----:B------:R-:W-:Y:S01]  /*04f0*/  IMAD.IADD R0, R0, 0x1, -R7 ;  /* 0x0000000100007824 */ /* 0x000fe200078e0a07 */
[----:B------:R-:W0:Y:S01]  /*0500*/  @!UP0 S2UR UR7, SR_CgaCtaId ;  /* 0x00000000000789c3 */ /* 0x000e220000008800 */
[----:B------:R-:W-:Y:S01]  /*0510*/  ULDC UR4, c[0x0][0x150] ;  /* 0x0000540000047ab9 */ /* 0x000fe20000000800 */
[----:B------:R-:W1:Y:S01]  /*0520*/  F2I.U32.TRUNC.NTZ R11, R11 ;  /* 0x0000000b000b7305 */ /* 0x000e62000020f000 */
[----:B------:R-:W-:Y:S01]  /*0530*/  FMUL R8, R8, UR4 ;  /* 0x0000000408087c20 */ /* 0x000fe20008400000 */
[----:B------:R-:W-:Y:S01]  /*0540*/  SHF.R.S32.HI R3, RZ, 0x1f, R2 ;  /* 0x0000001fff037819 */ /* 0x000fe20000011402 */
[----:B------:R-:W-:Y:S01]  /*0550*/  IMAD R9, R9, 0x4, R0 ;  /* 0x0000000409097824 */ /* 0x000fe200078e0200 */
[----:B------:R-:W-:Y:S01]  /*0560*/  UMOV UR4, 0x20 ;  /* 0x0000002000047882 */ /* 0x000fe20000000000 */
[----:B------:R-:W-:Y:S01]  /*0570*/  @!UP0 UMOV UR6, 0x400 ;  /* 0x0000040000068882 */ /* 0x000fe20000000000 */
[----:B------:R-:W2:Y:S01]  /*0580*/  LDC R7, c[0x0][0x148] ;  /* 0x00005200ff077b82 */ /* 0x000ea20000000800 */
[----:B------:R-:W-:Y:S01]  /*0590*/  LEA.HI R3, R3, R2, RZ, 0x2 ;  /* 0x0000000203037211 */ /* 0x000fe200078f10ff */
[----:B------:R-:W5:Y:S01]  /*05a0*/  F2I.U32.TRUNC.NTZ R8, R8 ;  /* 0x0000000800087305 */ /* 0x000f62000020f000 */
[----:B------:R-:W-:Y:S01]  /*05b0*/  IMAD.SHL.U32 R22, R9, 0x4, RZ ;  /* 0x0000000409167824 */ /* 0x000fe200078e00ff */
[----:B------:R-:W-:-:S04]  /*05c0*/  @!UP0 UIADD3 UR4, -UR4, 0x100000, URZ ;  /* 0x0010000004048890 */ /* 0x000fc8000fffe13f */
[----:B------:R-:W-:Y:S02]  /*05d0*/  @!UP0 USHF.L.U32 UR5, UR4, 0xb, URZ ;  /* 0x0000000b04058899 */ /* 0x000fe4000800063f */
[----:B------:R-:W-:Y:S01]  /*05e0*/  @!UP0 USHF.L.U32 UR4, UR4, 0x1, URZ ;  /* 0x0000000104048899 */ /* 0x000fe2000800063f */
[----:B------:R-:W-:Y:S02]  /*05f0*/  LOP3.LUT R3, R3, 0xfffffffc, RZ, 0xc0, !PT ;  /* 0xfffffffc03037812 */ /* 0x000fe400078ec0ff */
[----:B------:R-:W-:Y:S01]  /*0600*/  LOP3.LUT R22, R9, 0xc, R22, 0x78, !PT ;  /* 0x0000000c09167812 */ /* 0x000fe200078e7816 */
[----:B-1----:R-:W-:Y:S02]  /*0610*/  IMAD.MOV R21, RZ, RZ, -R11 ;  /* 0x000000ffff157224 */ /* 0x002fe400078e0a0b */
[----:B------:R-:W-:Y:S01]  /*0620*/  IMAD.IADD R0, R2, 0x1, -R3 ;  /* 0x0000000102007824 */ /* 0x000fe200078e0a03 */
[----:B0-----:R-:W-:Y:S01]  /*0630*/  @!UP0 ULEA UR6, UR7, UR6, 0x18 ;  /* 0x0000000607068291 */ /* 0x001fe2000f8ec03f */
[----:B-----5:R-:W-:-:S03]  /*0640*/  IMAD.MOV R3, RZ, RZ, -R8 ;  /* 0x000000ffff037224 */ /* 0x020fc600078e0a08 */
[----:B------:R-:W-:Y:S01]  /*0650*/  ISETP.NE.AND P1, PT, R0, 0x3, PT ;  /* 0x000000030000780c */ /* 0x000fe20003f25270 */
[----:B------:R-:W-:Y:S01]  /*0660*/  VOTEU.ALL UP0, P0 ;  /* 0x00000000003f7886 */ /* 0x000fe20000000000 */
[----:B------:R-:W-:Y:S01]  /*0670*/  ISETP.LT.U32.AND P0, PT, R22, 0x2, !P2 ;  /* 0x000000021600780c */ /* 0x000fe20005701070 */
[----:B---3--:R-:W-:Y:S01]  /*0680*/  IMAD R3, R10, R3, UR8 ;  /* 0x000000080a037e24 */ /* 0x008fe2000f8e0203 */
[----:B------:R-:W-:Y:S01]  /*0690*/  ISETP.EQ.OR P1, PT, R0, RZ, !P1 ;  /* 0x000000ff0000720c */ /* 0x000fe20004f22670 */
[----:B--2---:R-:W-:Y:S01]  /*06a0*/  IMAD R9, R7, R21, R4 ;  /* 0x0000001507097224 */ /* 0x004fe200078e0204 */
[C---:B------:R-:W-:Y:S02]  /*06b0*/  ISETP.NE.AND P2, PT, R5.reuse, RZ, PT ;  /* 0x000000ff0500720c */ /* 0x040fe40003f45270 */
[----:B------:R-:W-:Y:S01]  /*06c0*/  ISETP.EQ.AND P1, PT, R5, RZ, P1 ;  /* 0x000000ff0500720c */ /* 0x000fe20000f22270 */
[----:B------:R-:W0:Y:S02]  /*06d0*/  FENCE.VIEW.ASYNC.S ;  /* 0x00000000000073c6 */ /* 0x000e240000000000 */
[----:B0-----:R0:W1:Y:S01]  /*06e0*/  @!UP0 SYNCS.EXCH.64 URZ, [UR6+0x60], UR4 ;  /* 0x00006004063f85b2 */ /* 0x0010620008000100 */
[----:B------:R-:W-:-:S02]  /*06f0*/  ISETP.NE.AND P4, PT, R9, R22, PT ;  /* 0x000000160900720c */ /* 0x000fc40003f85270 */
[----:B------:R-:W-:Y:S02]  /*0700*/  SEL R19, RZ, 0x1, !P1 ;  /* 0x00000001ff137807 */ /* 0x000fe40004800000 */
[----:B------:R-:W-:Y:S02]  /*0710*/  ISETP.EQ.OR P4, PT, R3, RZ, !P4 ;  /* 0x000000ff0300720c */ /* 0x000fe40006782670 */
[----:B------:R-:W-:Y:S02]  /*0720*/  SEL R19, R19, 0x2, P5 ;  /* 0x0000000213137807 */ /* 0x000fe40002800000 */
[----:B------:R-:W-:-:S04]  /*0730*/  PLOP3.LUT P0, PT, P0, P4, PT, 0x80, 0x0 ;  /* 0x000000000000781c */ /* 0x000fc80000709070 */
[----:B------:R-:W-:Y:S01]  /*0740*/  P2R R156, PR, RZ, 0x1 ;  /* 0x00000001ff9c7803 */ /* 0x000fe20000000000 */
[----:B------:R0:W2:Y:S01]  /*0750*/  @!UP1 SYNCS.EXCH.64 URZ, [UR6+0x68], UR4 ;  /* 0x00006804063f95b2 */ /* 0x0000a20008000100 */
[----:B------:R-:W-:Y:S01]  /*0760*/  NOP ;  /* 0x0000000000007918 */ /* 0x000fe20000000000 */
[----:B------:R-:W-:Y:S06]  /*0770*/  @!P3 BRA `(.L_x_3) ;  /* 0x000000000008b947 */ /* 0x000fec0003800000 */
[----:B-12-4-:R-:W-:Y:S01]  /*0780*/  UCGABAR_ARV ;  /* 0x00000000000079c7 */ /* 0x016fe20008000000 */
[----:B------:R-:W-:Y:S05]  /*0790*/  BRA `(.L_x_4) ;  /* 0x0000000000047947 */ /* 0x000fea0003800000 */
.L_x_3:
[----:B-12-4-:R-:W-:Y:S01]  /*07a0*/  NOP ;  /* 0x0000000000007918 */ /* 0x016fe20000000000 */
.L_x_4:
[----:B------:R-:W1:Y:S01]  /*07b0*/  LDC R2, c[0x0][0x65c] ;  /* 0x00019700ff027b82 */ /* 0x000e620000000800 */
[----:B------:R-:W-:Y:S02]  /*07c0*/  IMAD.U32 R8, RZ, RZ, UR8 ;  /* 0x00000008ff087e24 */ /* 0x000fe4000f8e00ff */
[----:B------:R-:W-:Y:S01]  /*07d0*/  IMAD.MOV.U32 R9, RZ, RZ, RZ ;  /* 0x000000ffff097224 */ /* 0x000fe200078e00ff */
[----:B-1----:R-:W-:-:S04]  /*07e0*/  ISETP.NE.AND P1, PT, R2, 0x1, PT ;  /* 0x000000010200780c */ /* 0x002fc80003f25270 */
[----:B------:R-:W-:-:S09]  /*07f0*/  P2R R5, PR, RZ, 0x2 ;  /* 0x00000002ff057803 */ /* 0x000fd20000000000 */
[----:B------:R-:W1:Y:S01]  /*0800*/  @P1 LDC R17, c[0x0][0x10] ;  /* 0x00000400ff111b82 */ /* 0x000e620000000800 */
[----:B------:R-:W-:Y:S02]  /*0810*/  @P1 IMAD.MOV.U32 R5, RZ, RZ, RZ ;  /* 0x000000ffff051224 */ /* 0x000fe400078e00ff */
[----:B------:R-:W-:-:S05]  /*0820*/  @P1 IMAD.MOV.U32 R13, RZ, RZ, RZ ;  /* 0x000000ffff0d1224 */ /* 0x000fca00078e00ff */
[----:B------:R-:W2:Y:S01]  /*0830*/  @!P1 LDC R11, c[0x0][0xc] ;  /* 0x00000300ff0b9b82 */ /* 0x000ea20000000800 */
[----:B-1----:R-:W-:-:S04]  /*0840*/  @P1 IMAD.WIDE.U32 R16, R17, UR8, R4 ;  /* 0x0000000811101c25 */ /* 0x002fc8000f8e0004 */
[----:B------:R-:W-:Y:S02]  /*0850*/  @P1 IMAD.IADD R17, R17, 0x1, R13 ;  /* 0x0000000111111824 */ /* 0x000fe400078e020d */
[----:B--2---:R-:W-:-:S04]  /*0860*/  @!P1 IMAD.WIDE.U32 R8, R4, R11, R8 ;  /* 0x0000000b04089225 */ /* 0x004fc800078e0008 */
[----:B------:R-:W-:Y:S02]  /*0870*/  @!P1 IMAD.MOV.U32 R16, RZ, RZ, R8 ;  /* 0x000000ffff109224 */ /* 0x000fe400078e0008 */
[----:B------:R-:W-:Y:S01]  /*0880*/  @!P1 IMAD.MOV.U32 R17, RZ, RZ, R9 ;  /* 0x000000ffff119224 */ /* 0x000fe200078e0009 */
[----:B------:R-:W-:Y:S06]  /*0890*/  @!P3 BRA `(.L_x_5) ;  /* 0x00000000000cb947 */ /* 0x000fec0003800000 */
[----:B------:R-:W-:Y:S01]  /*08a0*/  UCGABAR_WAIT ;  /* 0x0000000000007dc7 */ /* 0x000fe20008000000 */
[----:B------:R-:W-:Y:S01]  /*08b0*/  CCTL.IVALL ;  /* 0x00000000ff00798f */ /* 0x000fe20002000000 */
[----:B------:R-:W-:Y:S05]  /*08c0*/  BRA `(.L_x_6) ;  /* 0x0000000000047947 */ /* 0x000fea0003800000 */
.L_x_5:
[----:B------:R-:W-:Y:S06]  /*08d0*/  BAR.SYNC.DEFER_BLOCKING 0x0 ;  /* 0x0000000000007b1d */ /* 0x000fec0000010000 */
.L_x_6:
[----:B------:R-:W-:Y:S05]  /*08e0*/  @!P2 BRA `(.L_x_7) ;  /* 0x000000980070a947 */ /* 0x000fea0003800000 */
[----:B------:R-:W-:-:S13]  /*08f0*/  ISETP.GT.U32.AND P0, PT, R6, 0x1, PT ;  /* 0x000000010600780c */ /* 0x000fda0003f04070 */
[----:B0-----:R-:W-:Y:S05]  /*0900*/  @P0 EXIT ;  /* 0x000000000000094d */ /* 0x001fea0003800000 */
[----:B------:R-:W-:Y:S01]  /*0910*/  ULDC.64 UR4, c[0x0][0x650] ;  /* 0x0001940000047ab9 */ /* 0x000fe20000000a00 */
[----:B------:R-:W-:Y:S01]  /*0920*/  PRMT R0, RZ, 0x7610, R0 ;  /* 0x00007610ff007816 */ /* 0x000fe20000000000 */
[----:B------:R-:W-:Y:S01]  /*0930*/  IMAD.MOV.U32 R153, RZ, RZ, -0x1 ;  /* 0xffffffffff997424 */ /* 0x000fe200078e00ff */
[----:B------:R-:W-:Y:S01]  /*0940*/  ISETP.GE.U32.AND P0, PT, R16, UR4, PT ;  /* 0x0000000410007c0c */ /* 0x000fe2000bf06070 */
[----:B------:R-:W-:Y:S02]  /*0950*/  IMAD.MOV.U32 R152, RZ, RZ, -0x1 ;  /* 0xffffffffff987424 */ /* 0x000fe400078e00ff */
[----:B------:R-:W-:Y:S01]  /*0960*/  IMAD.MOV.U32 R23, RZ, RZ, -0x1 ;  /* 0xffffffffff177424 */ /* 0x000fe200078e00ff */
[----:B------:R-:W-:-:S13]  /*0970*/  ISETP.GE.U32.AND.EX P0, PT, R17, UR5, PT, P0 ;  /* 0x0000000511007c0c */ /* 0x000fda000bf06100 */
[----:B------:R-:W-:Y:S05]  /*0980*/  @P0 BRA `(.L_x_8) ;  /* 0x00000004002c0947 */ /* 0x000fea0003800000 */
[----:B------:R-:W0:Y:S01]  /*0990*/  LDC.64 R24, c[0x0][0x628] ;  /* 0x00018a00ff187b82 */ /* 0x000e220000000a00 */
[----:B------:R-:W-:Y:S02]  /*09a0*/  IMAD.MOV.U32 R8, RZ, RZ, R16 ;  /* 0x000000ffff087224 */ /* 0x000fe400078e0010 */
[----:B------:R-:W-:-:S05]  /*09b0*/  IMAD.MOV.U32 R9, RZ, RZ, R17 ;  /* 0x000000ffff097224 */ /* 0x000fca00078e0011 */
[----:B------:R-:W1:Y:S08]  /*09c0*/  LDC R0, c[0x0][0x630] ;  /* 0x00018c00ff007b82 */ /* 0x000e700000000800 */
[----:B------:R-:W2:Y:S01]  /*09d0*/  LDC.64 R26, c[0x0][0x620] ;  /* 0x00018800ff1a7b82 */ /* 0x000ea20000000a00 */
[----:B0-----:R-:W-:-:S04]  /*09e0*/  ISETP.NE.U32.AND P0, PT, R24, RZ, PT ;  /* 0x000000ff1800720c */ /* 0x001fc80003f05070 */
[----:B------:R-:W-:-:S13]  /*09f0*/  ISETP.NE.AND.EX P0, PT, R25, RZ, PT, P0 ;  /* 0x000000ff1900720c */ /* 0x000fda0003f05300 */
[----:B-12---:R-:W-:Y:S05]  /*0a00*/  @!P0 BRA `(.L_x_9) ;  /* 0x0000000000288947 */ /* 0x006fea0003800000 */
[----:B------:R-:W0:Y:S02]  /*0a10*/  LDC R13, c[0x0][0x634] ;  /* 0x00018d00ff0d7b82 */ /* 0x000e240000000800 */
[----:B0-----:R-:W-:-:S05]  /*0a20*/  IADD3 R13, P0, R16, R13, RZ ;  /* 0x0000000d100d7210 */ /* 0x001fca0007f1e0ff */
[----:B------:R-:W-:-:S04]  /*0a30*/  IMAD.X R15, RZ, RZ, R17, P0 ;  /* 0x000000ffff0f7224 */ /* 0x000fc800000e0611 */
[----:B------:R-:W-:-:S04]  /*0a40*/  IMAD.WIDE.U32 R8, R15, R24, RZ ;  /* 0x000000180f087225 */ /* 0x000fc800078e00ff */
[----:B------:R-:W-:-:S04]  /*0a50*/  IMAD.WIDE.U32 R10, P0, R13, R25, R8 ;  /* 0x000000190d0a7225 */ /* 0x000fc80007800008 */
[----:B------:R-:W-:-:S04]  /*0a60*/  IMAD.WIDE.U32 R8, R13, R24, RZ ;  /* 0x000000180d087225 */ /* 0x000fc800078e00ff */
[----:B------:R-:W-:Y:S01]  /*0a70*/  IMAD.X R13, RZ, RZ, RZ, P0 ;  /* 0x000000ffff0d7224 */ /* 0x000fe200000e06ff */
[----:B------:R-:W-:Y:S01]  /*0a80*/  IADD3 RZ, P0, R9, R10, RZ ;  /* 0x0000000a09ff7210 */ /* 0x000fe20007f1e0ff */
[----:B------:R-:W-:-:S04]  /*0a90*/  IMAD.MOV.U32 R12, RZ, RZ, R11 ;  /* 0x000000ffff0c7224 */ /* 0x000fc800078e000b */
[----:B------:R-:W-:-:S08]  /*0aa0*/  IMAD.WIDE.U32.X R8, R15, R25, R12, P0 ;  /* 0x000000190f087225 */ /* 0x000fd000000e040c */
.L_x_9:
[----:B------:R-:W0:Y:S01]  /*0ab0*/  LDC.64 R24, c[0x0][0x640] ;  /* 0x00019000ff187b82 */ /* 0x000e220000000a00 */
[-CC-:B------:R-:W-:Y:S01]  /*0ac0*/  SHF.R.U64 R28, R8, R0.reuse, R9.reuse ;  /* 0x00000000081c7219 */ /* 0x180fe20000001209 */
[----:B------:R-:W-:Y:S01]  /*0ad0*/  IMAD R30, R7, R21, R4 ;  /* 0x00000015071e7224 */ /* 0x000fe200078e0204 */
[----:B------:R-:W-:Y:S01]  /*0ae0*/  SHF.R.U32.HI R0, RZ, R0, R9 ;  /* 0x00000000ff007219 */ /* 0x000fe20000011609 */
[----:B------:R-:W-:Y:S01]  /*0af0*/  IMAD.MOV.U32 R21, RZ, RZ, 0x1 ;  /* 0x00000001ff157424 */ /* 0x000fe200078e00ff */
[----:B------:R-:W-:-:S03]  /*0b00*/  IADD3 R5, P0, RZ, -R28, RZ ;  /* 0x8000001cff057210 */ /* 0x000fc60007f1e0ff */
[----:B------:R-:W1:Y:S02]  /*0b10*/  LDC R6, c[0x0][0x618] ;  /* 0x00018600ff067b82 */ /* 0x000e640000000800 */
[----:B------:R-:W-:-:S04]  /*0b20*/  IMAD.X R9, RZ, RZ, ~R0, P0 ;  /* 0x000000ffff097224 */ /* 0x000fc800000e0e00 */
[-C--:B------:R-:W-:Y:S02]  /*0b30*/  IMAD R0, R9, R26.reuse, RZ ;  /* 0x0000001a09007224 */ /* 0x080fe400078e02ff */
[----:B------:R-:W2:Y:S01]  /*0b40*/  LDC R11, c[0x0][0x608] ;  /* 0x00018200ff0b7b82 */ /* 0x000ea20000000800 */
[----:B------:R-:W-:-:S04]  /*0b50*/  IMAD.WIDE.U32 R8, R5, R26, R16 ;  /* 0x0000001a05087225 */ /* 0x000fc800078e0010 */
[----:B------:R-:W-:-:S03]  /*0b60*/  IMAD R5, R5, R27, R0 ;  /* 0x0000001b05057224 */ /* 0x000fc600078e0200 */
[----:B------:R-:W3:Y:S01]  /*0b70*/  LDC R12, c[0x0][0x658] ;  /* 0x00019600ff0c7b82 */ /* 0x000ee20000000800 */
[----:B0-----:R-:W-:Y:S01]  /*0b80*/  ISETP.NE.U32.AND P0, PT, R24, RZ, PT ;  /* 0x000000ff1800720c */ /* 0x001fe20003f05070 */
[----:B------:R-:W-:Y:S02]  /*0b90*/  IMAD.IADD R5, R9, 0x1, R5 ;  /* 0x0000000109057824 */ /* 0x000fe400078e0205 */
[----:B------:R-:W-:Y:S01]  /*0ba0*/  IMAD.MOV.U32 R9, RZ, RZ, -0x1 ;  /* 0xffffffffff097424 */ /* 0x000fe200078e00ff */
[----:B------:R-:W-:-:S03]  /*0bb0*/  ISETP.NE.AND.EX P0, PT, R25, RZ, PT, P0 ;  /* 0x000000ff1900720c */ /* 0x000fc60003f05300 */
[----:B------:R-:W0:Y:S01]  /*0bc0*/  LDC R15, c[0x0][0x600] ;  /* 0x00018000ff0f7b82 */ /* 0x000e220000000800 */
[-CC-:B-1----:R-:W-:Y:S02]  /*0bd0*/  SHF.R.U64 R13, R8, R6.reuse, R5.reuse ;  /* 0x00000006080d7219 */ /* 0x182fe40000001205 */
[----:B------:R-:W-:-:S05]  /*0be0*/  SHF.R.U32.HI R0, RZ, R6, R5 ;  /* 0x00000006ff007219 */ /* 0x000fca0000011605 */
[----:B------:R-:W1:Y:S01]  /*0bf0*/  LDC R14, c[0x0][0x648] ;  /* 0x00019200ff0e7b82 */ /* 0x000e620000000800 */
[-CC-:B--2---:R-:W-:Y:S02]  /*0c00*/  SHF.R.U64 R27, R13, R11.reuse, R0.reuse ;  /* 0x0000000b0d1b7219 */ /* 0x184fe40000001200 */
[----:B------:R-:W-:-:S05]  /*0c10*/  SHF.R.U32.HI R5, RZ, R11, R0 ;  /* 0x0000000bff057219 */ /* 0x000fca0000011600 */
[----:B------:R-:W2:Y:S01]  /*0c20*/  LDC R20, c[0x0][0x638] ;  /* 0x00018e00ff147b82 */ /* 0x000ea20000000800 */
[-CC-:B---3--:R-:W-:Y:S02]  /*0c30*/  SHF.R.U64 R26, R27, R12.reuse, R5.reuse ;  /* 0x0000000c1b1a7219 */ /* 0x188fe40000001205 */
[-C--:B------:R-:W-:Y:S02]  /*0c40*/  SHF.L.U32 R0, R9, R12.reuse, RZ ;  /* 0x0000000c09007219 */ /* 0x080fe400000006ff */
[----:B------:R-:W-:Y:S01]  /*0c50*/  SHF.R.U32.HI R5, RZ, R12, R5 ;  /* 0x0000000cff057219 */ /* 0x000fe20000011605 */
[----:B------:R-:W-:Y:S01]  /*0c60*/  IMAD.MOV.U32 R4, RZ, RZ, R26 ;  /* 0x000000ffff047224 */ /* 0x000fe200078e001a */
[----:B------:R-:W-:Y:S01]  /*0c70*/  LOP3.LUT R10, RZ, R0, RZ, 0x33, !PT ;  /* 0x00000000ff0a7212 */ /* 0x000fe200078e33ff */
[----:B------:R-:W3:Y:S01]  /*0c80*/  LDC R23, c[0x0][0x610] ;  /* 0x00018400ff177b82 */ /* 0x000ee20000000800 */
[----:B------:R-:W-:Y:S05]  /*0c90*/  @!P0 BRA `(.L_x_10) ;  /* 0x0000000000288947 */ /* 0x000fea0003800000 */
[----:B------:R-:W4:Y:S02]  /*0ca0*/  LDC R9, c[0x0][0x64c] ;  /* 0x00019300ff097b82 */ /* 0x000f240000000800 */
[----:B----4-:R-:W-:-:S05]  /*0cb0*/  IADD3 R9, P0, R26, R9, RZ ;  /* 0x000000091a097210 */ /* 0x010fca0007f1e0ff */
        /* <DEDUP_REMOVED lines=8> */
.L_x_10:
[----:B-1----:R-:W-:Y:S01]  /*0d40*/  SHF.R.U64 R4, R4, R14, R5 ;  /* 0x0000000e04047219 */ /* 0x002fe20000001205 */
[----:B0-----:R-:W-:Y:S01]  /*0d50*/  VIADD R6, R15, 0xffffffff ;  /* 0xffffffff0f067836 */ /* 0x001fe20000000000 */
[----:B------:R-:W-:Y:S02]  /*0d60*/  SHF.L.U32 R0, R21, R12, RZ ;  /* 0x0000000c15007219 */ /* 0x000fe400000006ff */
[----:B------:R-:W-:Y:S01]  /*0d70*/  LOP3.LUT R5, R27, R10, RZ, 0xc0, !PT ;  /* 0x0000000a1b057212 */ /* 0x000fe200078ec0ff */
[----:B------:R-:W-:Y:S01]  /*0d80*/  IMAD.MOV R7, RZ, RZ, -R4 ;  /* 0x000000ffff077224 */ /* 0x000fe200078e0a04 */
[----:B------:R-:W-:Y:S02]  /*0d90*/  SEL R3, R3, R30, !P1 ;  /* 0x0000001e03037207 */ /* 0x000fe40004800000 */
[----:B------:R-:W-:Y:S01]  /*0da0*/  LOP3.LUT R6, R13, R6, RZ, 0xc0, !PT ;  /* 0x000000060d067212 */ /* 0x000fe200078ec0ff */
[----:B------:R-:W-:Y:S02]  /*0db0*/  IMAD R4, R0, R4, R5 ;  /* 0x0000000400047224 */ /* 0x000fe400078e0205 */
[----:B--2---:R-:W-:-:S02]  /*0dc0*/  IMAD R0, R7, R20, R26 ;  /* 0x0000001407007224 */ /* 0x004fc400078e021a */
[----:B---3--:R-:W-:Y:S02]  /*0dd0*/  IMAD R3, R4, R23, R3 ;  /* 0x0000001704037224 */ /* 0x008fe400078e0203 */
[----:B------:R-:W-:Y:S02]  /*0de0*/  IMAD.MOV.U32 R5, RZ, RZ, 0x1 ;  /* 0x00000001ff057424 */ /* 0x000fe400078e00ff */
[----:B------:R-:W-:Y:S02]  /*0df0*/  IMAD R4, R0, R15, R6 ;  /* 0x0000000f00047224 */ /* 0x000fe400078e0206 */
[----:B------:R-:W-:Y:S01]  /*0e00*/  IMAD.MOV.U32 R23, RZ, RZ, R28 ;  /* 0x000000ffff177224 */ /* 0x000fe200078e001c */
[----:B------:R-:W-:Y:S02]  /*0e10*/  PRMT R0, R5, 0x7610, R0 ;  /* 0x0000761005007816 */ /* 0x000fe40000000000 */
[----:B------:R-:W-:Y:S02]  /*0e20*/  SEL R152, R4, R3, !P1 ;  /* 0x0000000304987207 */ /* 0x000fe40004800000 */
[----:B------:R-:W-:-:S07]  /*0e30*/  SEL R153, R3, R4, !P1 ;  /* 0x0000000403997207 */ /* 0x000fce0004800000 */
.L_x_8:
[----:B------:R-:W-:-:S08]  /*0e40*/  NOP ;  /* 0x0000000000007918 */ /* 0x000fd00000000000 */
[----:B------:R-:W0:Y:S02]  /*0e50*/  USETMAXREG.TRY_ALLOC.CTAPOOL UP0, 0xe8 ;  /* 0x000000e8000079c8 */ /* 0x000e240008000600 */
[----:B0-----:R-:W-:-:S13]  /*0e60*/  PLOP3.LUT P0, PT, PT, PT, UP0, 0x80, 0x0 ;  /* 0x000000000000781c */ /* 0x001fda0003f0f008 */
[----:B------:R-:W-:Y:S05]  /*0e70*/  @!P0 BRA `(.L_x_8) ;  /* 0xfffffffc00f08947 */ /* 0x000fea000383ffff */
[----:B------:R-:W-:Y:S01]  /*0e80*/  ULDC.64 UR4, c[0x0][0x598] ;  /* 0x0001660000047ab9 */ /* 0x000fe20000000a00 */
[----:B------:R-:W-:Y:S01]  /*0e90*/  ULDC.64 UR36, c[0x0][0x208] ;  /* 0x0000820000247ab9 */ /* 0x000fe20000000a00 */
[----:B------:R-:W-:-:S04]  /*0ea0*/  ISETP.NE.U32.AND P0, PT, RZ, UR4, PT ;  /* 0x00000004ff007c0c */ /* 0x000fc8000bf05070 */
[----:B------:R-:W-:-:S13]  /*0eb0*/  ISETP.NE.AND.EX P0, PT, RZ, UR5, PT, P0 ;  /* 0x00000005ff007c0c */ /* 0x000fda000bf05300 */
[----:B------:R-:W-:Y:S05]  /*0ec0*/  @!P0 BRA `(.L_x_11) ;  /* 0x00000000001c8947 */ /* 0x000fea0003800000 */
[----:B------:R-:W0:Y:S02]  /*0ed0*/  LDC.64 R4, c[0x0][0x598] ;  /* 0x00016600ff047b82 */ /* 0x000e240000000a00 */
[----:B0-----:R-:W2:Y:S02]  /*0ee0*/  LDG.E.64 R4, desc[UR36][R4.64] ;  /* 0x0000002404047981 */ /* 0x001ea4000c1e1b00 */
[----:B--2---:R-:W-:-:S04]  /*0ef0*/  ISETP.NE.U32.AND P0, PT, R4, RZ, PT ;  /* 0x000000ff0400720c */ /* 0x004fc80003f05070 */
[----:B------:R-:W-:-:S13]  /*0f00*/  ISETP.NE.AND.EX P0, PT, R5, RZ, PT, P0 ;  /* 0x000000ff0500720c */ /* 0x000fda0003f05300 */
[----:B------:R-:W-:Y:S05]  /*0f10*/  @!P0 BRA `(.L_x_11) ;  /* 0x0000000000088947 */ /* 0x000fea0003800000 */
[----:B------:R0:W5:Y:S01]  /*0f20*/  LD.E R154, desc[UR36][R4.64] ;  /* 0x00000024049a7980 */ /* 0x000162000c101900 */
[----:B------:R-:W-:Y:S05]  /*0f30*/  BRA `(.L_x_12) ;  /* 0x0000000000247947 */ /* 0x000fea0003800000 */
.L_x_11:
[----:B------:R-:W-:Y:S02]  /*0f40*/  ULDC.64 UR4, c[0x0][0x588] ;  /* 0x0001620000047ab9 */ /* 0x000fe40000000a00 */
[----:B------:R-:W-:-:S04]  /*0f50*/  ISETP.NE.U32.AND P0, PT, RZ, UR4, PT ;  /* 0x00000004ff007c0c */ /* 0x000fc8000bf05070 */
[----:B------:R-:W-:-:S13]  /*0f60*/  ISETP.NE.AND.EX P0, PT, RZ, UR5, PT, P0 ;  /* 0x00000005ff007c0c */ /* 0x000fda000bf05300 */
[----:B------:R-:W-:Y:S05]  /*0f70*/  @!P0 BRA `(.L_x_13) ;  /* 0x00000000000c8947 */ /* 0x000fea0003800000 */
[----:B------:R-:W0:Y:S02]  /*0f80*/  LDC.64 R154, c[0x0][0x588] ;  /* 0x00016200ff9a7b82 */ /* 0x000e240000000a00 */
[----:B0-----:R1:W5:Y:S01]  /*0f90*/  LDG.E R154, desc[UR36][R154.64] ;  /* 0x000000249a9a7981 */ /* 0x001362000c1e1900 */
[----:B------:R-:W-:Y:S05]  /*0fa0*/  BRA `(.L_x_12) ;  /* 0x0000000000087947 */ /* 0x000fea0003800000 */
.L_x_13:
[----:B------:R-:W-:Y:S02]  /*0fb0*/  ULDC UR4, c[0x0][0x580] ;  /* 0x0001600000047ab9 */ /* 0x000fe40000000800 */
[----:B------:R-:W-:-:S07]  /*0fc0*/  IMAD.U32 R154, RZ, RZ, UR4 ;  /* 0x00000004ff9a7e24 */ /* 0x000fce000f8e00ff */
.L_x_12:
[----:B------:R-:W-:Y:S02]  /*0fd0*/  ULDC.64 UR4, c[0x0][0x5a0] ;  /* 0x0001680000047ab9 */ /* 0x000fe40000000a00 */
[----:B------:R-:W-:-:S04]  /*0fe0*/  ISETP.NE.U32.AND P0, PT, RZ, UR4, PT ;  /* 0x00000004ff007c0c */ /* 0x000fc8000bf05070 */
[----:B------:R-:W-:-:S13]  /*0ff0*/  ISETP.NE.AND.EX P0, PT, RZ, UR5, PT, P0 ;  /* 0x00000005ff007c0c */ /* 0x000fda000bf05300 */
[----:B------:R-:W-:Y:S05]  /*1000*/  @!P0 BRA `(.L_x_14) ;  /* 0x00000000001c8947 */ /* 0x000fea0003800000 */
[----:B0-----:R-:W0:Y:S02]  /*1010*/  LDC.64 R4, c[0x0][0x5a0] ;  /* 0x00016800ff047b82 */ /* 0x001e240000000a00 */
[----:B0-----:R-:W2:Y:S02]  /*1020*/  LDG.E.64 R4, desc[UR36][R4.64] ;  /* 0x0000002404047981 */ /* 0x001ea4000c1e1b00 */
[----:B--2---:R-:W-:-:S04]  /*1030*/  ISETP.NE.U32.AND P0, PT, R4, RZ, PT ;  /* 0x000000ff0400720c */ /* 0x004fc80003f05070 */
[----:B------:R-:W-:-:S13]  /*1040*/  ISETP.NE.AND.EX P0, PT, R5, RZ, PT, P0 ;  /* 0x000000ff0500720c */ /* 0x000fda0003f05300 */
[----:B------:R-:W-:Y:S05]  /*1050*/  @!P0 BRA `(.L_x_14) ;  /* 0x0000000000088947 */ /* 0x000fea0003800000 */
[----:B-1----:R0:W5:Y:S01]  /*1060*/  LD.E R155, desc[UR36][R4.64] ;  /* 0x00000024049b7980 */ /* 0x002162000c101900 */
[----:B------:R-:W-:Y:S05]  /*1070*/  BRA `(.L_x_15) ;  /* 0x0000000000247947 */ /* 0x000fea0003800000 */
.L_x_14:
[----:B------:R-:W-:Y:S02]  /*1080*/  ULDC.64 UR4, c[0x0][0x590] ;  /* 0x0001640000047ab9 */ /* 0x000fe40000000a00 */
[----:B------:R-:W-:-:S04]  /*1090*/  ISETP.NE.U32.AND P0, PT, RZ, UR4, PT ;  /* 0x00000004ff007c0c */ /* 0x000fc8000bf05070 */
[----:B------:R-:W-:-:S13]  /*10a0*/  ISETP.NE.AND.EX P0, PT, RZ, UR5, PT, P0 ;  /* 0x00000005ff007c0c */ /* 0x000fda000bf05300 */
[----:B------:R-:W-:Y:S05]  /*10b0*/  @!P0 BRA `(.L_x_16) ;  /* 0x00000000000c8947 */ /* 0x000fea0003800000 */
[----:B0-----:R-:W1:Y:S02]  /*10c0*/  LDC.64 R4, c[0x0][0x590] ;  /* 0x00016400ff047b82 */ /* 0x001e640000000a00 */
[----:B-1----:R1:W5:Y:S01]  /*10d0*/  LDG.E R155, desc[UR36][R4.64] ;  /* 0x00000024049b7981 */ /* 0x002362000c1e1900 */
[----:B------:R-:W-:Y:S05]  /*10e0*/  BRA `(.L_x_15) ;  /* 0x0000000000087947 */ /* 0x000fea0003800000 */
.L_x_16:
[----:B------:R-:W-:Y:S02]  /*10f0*/  ULDC UR4, c[0x0][0x584] ;  /* 0x0001610000047ab9 */ /* 0x000fe40000000800 */
[----:B-1----:R-:W-:-:S07]  /*1100*/  IMAD.U32 R155, RZ, RZ, UR4 ;  /* 0x00000004ff9b7e24 */ /* 0x002fce000f8e00ff */
.L_x_15:
[----:B------:R-:W-:-:S13]  /*1110*/  LOP3.LUT P0, RZ, R0, 0xff, RZ, 0xc0, !PT ;  /* 0x000000ff00ff7812 */ /* 0x000fda000780c0ff */
[----:B------:R-:W-:Y:S05]  /*1120*/  @!P0 EXIT ;  /* 0x000000000000894d */ /* 0x000fea0003800000 */
[----:B------:R-:W-:Y:S01]  /*1130*/  ULDC UR4, c[0x0][0x28c] ;  /* 0x0000a30000047ab9 */ /* 0x000fe20000000800 */
[----:B------:R-:W-:Y:S01]  /*1140*/  LOP3.LUT R157, R19, 0x1, RZ, 0xfc, !PT ;  /* 0x00000001139d7812 */ /* 0x000fe200078efcff */
[----:B------:R-:W-:Y:S01]  /*1150*/  UIADD3 UR4, UR4, 0x3f, URZ ;  /* 0x0000003f04047890 */ /* 0x000fe2000fffe03f */
[----:B------:R-:W-:Y:S01]  /*1160*/  UMOV UR38, URZ ;  /* 0x0000003f00267c82 */ /* 0x000fe20008000000 */
[----:B------:R-:W-:Y:S02]  /*1170*/  UMOV UR39, URZ ;  /* 0x0000003f00277c82 */ /* 0x000fe40008000000 */
[----:B------:R-:W-:-:S04]  /*1180*/  USHF.R.S32.HI UR5, URZ, 0x1f, UR4 ;  /* 0x0000001f3f057899 */ /* 0x000fc80008011404 */
[----:B------:R-:W-:-:S04]  /*1190*/  ULEA.HI UR5, UR5, UR4, URZ, 0x6 ;  /* 0x0000000405057291 */ /* 0x000fc8000f8f303f */
[----:B------:R-:W-:-:S12]  /*11a0*/  USHF.R.S32.HI UR40, URZ, 0x6, UR5 ;  /* 0x000000063f287899 */ /* 0x000fd80008011405 */
.L_x_292:
[----:B------:R-:W-:Y:S01]  /*11b0*/  LOP3.LUT R0, R18, 0x80, RZ, 0xc0, !PT ;  /* 0x0000008012007812 */ /* 0x000fe200078ec0ff */
[----:B--2---:R-:W2:Y:S01]  /*11c0*/  S2UR UR7, SR_CgaCtaId ;  /* 0x00000000000779c3 */ /* 0x004ea20000008800 */
[----:B------:R-:W-:Y:S02]  /*11d0*/  UMOV UR6, 0x400 ;  /* 0x0000040000067882 */ /* 0x000fe40000000000 */
[----:B------:R-:W-:-:S06]  /*11e0*/  SHF.R.U32.HI R0, RZ, 0x7, R0 ;  /* 0x00000007ff007819 */ /* 0x000fcc0000011600 */
[----:B---3--:R-:W3:Y:S01]  /*11f0*/  SHFL.IDX PT, R0, R0, RZ, 0x1f ;  /* 0x00001fff00007589 */ /* 0x008ee200000e0000 */
[----:B--2---:R-:W-:Y:S01]  /*1200*/  ULEA UR6, UR7, UR6, 0x18 ;  /* 0x0000000607067291 */ /* 0x004fe2000f8ec03f */
[----:B---3--:R-:W-:-:S13]  /*1210*/  R2UR UR4, R0 ;  /* 0x00000000000472ca */ /* 0x008fda00000e0000 */
[----:B------:R-:W-:-:S04]  /*1220*/  ULEA.HI UR5, UR4, UR4, URZ, 0x1 ;  /* 0x0000000404057291 */ /* 0x000fc8000f8f083f */
[----:B------:R-:W-:-:S04]  /*1230*/  ULOP3.LUT UR5, UR5, 0x7fffe, URZ, 0xc0, !UPT ;  /* 0x0007fffe05057892 */ /* 0x000fc8000f8ec03f */
[----:B------:R-:W-:-:S03]  /*1240*/  UIADD3 UR5, UR4, -UR5, URZ ;  /* 0x8000000504057290 */ /* 0x000fc6000fffe03f */
[----:B------:R-:W-:Y:S01]  /*1250*/  ULDC UR4, c[0x0][0x28c] ;  /* 0x0000a30000047ab9 */ /* 0x000fe20000000800 */
[----:B------:R-:W-:Y:S01]  /*1260*/  ULEA UR5, UR5, UR6, 0xd ;  /* 0x0000000605057291 */ /* 0x000fe2000f8e683f */
[----:B------:R-:W-:-:S03]  /*1270*/  ISETP.LT.AND P0, PT, RZ, UR4, PT ;  /* 0x00000004ff007c0c */ /* 0x000fc6000bf01270 */
[----:B------:R-:W-:-:S04]  /*1280*/  UIADD3 UR5, UR5, 0x100, URZ ;  /* 0x0000010005057890 */ /* 0x000fc8000fffe03f */
[----:B------:R-:W-:-:S04]  /*1290*/  USHF.R.U32.HI UR5, URZ, 0x4, UR5 ;  /* 0x000000043f057899 */ /* 0x000fc80008011605 */
[----:B------:R-:W-:Y:S02]  /*12a0*/  ULOP3.LUT UR41, UR5, 0x3fff, URZ, 0xc0, !UPT ;  /* 0x00003fff05297892 */ /* 0x000fe4000f8ec03f */
[----:B-1----:R-:W-:Y:S10]  /*12b0*/  @P0 BRA `(.L_x_17) ;  /* 0x0000000000400947 */ /* 0x002ff40003800000 */
[----:B------:R-:W-:Y:S01]  /*12c0*/  MOV R0, 0x0 ;  /* 0x0000000000007802 */ /* 0x000fe20000000f00 */
[----:B------:R-:W-:Y:S01]  /*12d0*/  ULDC.64 UR4, c[0x4][0x68] ;  /* 0x01001a0000047ab9 */ /* 0x000fe20000000a00 */
[----:B------:R-:W-:Y:S01]  /*12e0*/  ULDC.64 UR6, c[0x4][0x8] ;  /* 0x0100020000067ab9 */ /* 0x000fe20000000a00 */
[----:B01----:R-:W-:Y:S01]  /*12f0*/  IMAD.U32 R4, RZ, RZ, UR4 ;  /* 0x00000004ff047e24 */ /* 0x003fe2000f8e00ff */
[----:B------:R0:W1:Y:S01]  /*1300*/  LDC.64 R14, c[0x4][R0] ;  /* 0x01000000000e7b82 */ /* 0x0000620000000a00 */
[----:B------:R-:W-:Y:S01]  /*1310*/  IMAD.U32 R5, RZ, RZ, UR5 ;  /* 0x00000005ff057e24 */ /* 0x000fe2000f8e00ff */
[----:B------:R-:W-:Y:S01]  /*1320*/  ULDC.64 UR4, c[0x4][0x70] ;  /* 0x01001c0000047ab9 */ /* 0x000fe20000000a00 */
[----:B------:R-:W-:Y:S02]  /*1330*/  IMAD.U32 R10, RZ, RZ, UR6 ;  /* 0x00000006ff0a7e24 */ /* 0x000fe4000f8e00ff */
[----:B------:R-:W-:Y:S02]  /*1340*/  IMAD.U32 R6, RZ, RZ, UR4 ;  /* 0x00000004ff067e24 */ /* 0x000fe4000f8e00ff */
[----:B------:R-:W-:-:S02]  /*1350*/  IMAD.U32 R7, RZ, RZ, UR5 ;  /* 0x00000005ff077e24 */ /* 0x000fc4000f8e00ff */
[----:B------:R-:W-:Y:S02]  /*1360*/  IMAD.U32 R11, RZ, RZ, UR7 ;  /* 0x00000007ff0b7e24 */ /* 0x000fe4000f8e00ff */
[----:B------:R-:W-:Y:S02]  /*1370*/  IMAD.MOV.U32 R8, RZ, RZ, 0x1e1 ;  /* 0x000001e1ff087424 */ /* 0x000fe400078e00ff */
[----:B------:R-:W-:Y:S02]  /*1380*/  IMAD.MOV.U32 R12, RZ, RZ, 0x1 ;  /* 0x00000001ff0c7424 */ /* 0x000fe400078e00ff */
[----:B0-----:R-:W-:-:S07]  /*1390*/  IMAD.MOV.U32 R13, RZ, RZ, RZ ;  /* 0x000000ffff0d7224 */ /* 0x001fce00078e00ff */
[----:B------:R-:W-:-:S07]  /*13a0*/  LEPC R20, `(.L_x_17) ;  /* 0x000000001014794e */ /* 0x000fce0000000000 */
[----:B-1---5:R-:W-:Y:S05]  /*13b0*/  CALL.ABS.NOINC R14 ;  /* 0x000000000e007343 */ /* 0x022fea0003c00000 */
.L_x_17:
[----:B------:R-:W-:-:S13]  /*13c0*/  ISETP.NE.AND P0, PT, R157, 0x3, PT ;  /* 0x000000039d00780c */ /* 0x000fda0003f05270 */
[----:B------:R-:W-:Y:S05]  /*13d0*/  @!P0 BRA `(.L_x_18) ;  /* 0x0000000000048947 */ /* 0x000fea0003800000 */
[----:B------:R-:W-:Y:S01]  /*13e0*/  BPT.TRAP 0x1 ;  /* 0x000000040000795c */ /* 0x000fe20000300000 */
.L_x_18:
[----:B------:R-:W2:Y:S01]  /*13f0*/  S2UR UR5, SR_CgaCtaId ;  /* 0x00000000000579c3 */ /* 0x000ea20000008800 */
[----:B------:R-:W-:Y:S01]  /*1400*/  UMOV UR4, 0x400 ;  /* 0x0000040000047882 */ /* 0x000fe20000000000 */
[----:B------:R-:W-:Y:S02]  /*1410*/  IMAD.U32 R0, RZ, RZ, UR38 ;  /* 0x00000026ff007e24 */ /* 0x000fe4000f8e00ff */
[----:B------:R-:W-:-:S03]  /*1420*/  IMAD.U32 R3, RZ, RZ, UR39 ;  /* 0x00000027ff037e24 */ /* 0x000fc6000f8e00ff */
[----:B------:R-:W-:Y:S01]  /*1430*/  SHF.L.U32 R0, R0, 0x1f, RZ ;  /* 0x0000001f00007819 */ /* 0x000fe200000006ff */
[----:B--2---:R-:W-:-:S06]  /*1440*/  ULEA UR4, UR5, UR4, 0x18 ;  /* 0x0000000405047291 */ /* 0x004fcc000f8ec03f */
[----:B------:R-:W-:-:S04]  /*1450*/  IMAD.U32 R6, RZ, RZ, UR4 ;  /* 0x00000004ff067e24 */ /* 0x000fc8000f8e00ff */
[----:B------:R-:W-:-:S04]  /*1460*/  IMAD R3, R3, 0x8, R6 ;  /* 0x0000000803037824 */ /* 0x000fc800078e0206 */
[----:B------:R2:W3:Y:S01]  /*1470*/  SYNCS.PHASECHK.TRANS64.TRYWAIT P1, [R3+URZ], R0 ;  /* 0x00000000030075a7 */ /* 0x0004e2000802017f */
[----:B------:R-:W-:Y:S05]  /*1480*/  @!P0 BRA `(.L_x_19) ;  /* 0x0000000000048947 */ /* 0x000fea0003800000 */
[----:B------:R-:W-:Y:S01]  /*1490*/  BPT.TRAP 0x1 ;  /* 0x000000040000795c */ /* 0x000fe20000300000 */
.L_x_19:
[----:B---3--:R-:W-:Y:S05]  /*14a0*/  @P1 BRA `(.L_x_20) ;  /* 0x0000000000081947 */ /* 0x008fea0003800000 */
[----:B------:R-:W3:Y:S02]  /*14b0*/  SYNCS.PHASECHK.TRANS64.TRYWAIT P1, [R3+URZ], R0 ;  /* 0x00000000030075a7 */ /* 0x000ee4000802017f */
[----:B---3--:R-:W-:Y:S05]  /*14c0*/  @!P1 BRA `(.L_x_21) ;  /* 0x000000a400049947 */ /* 0x008fea0003800000 */
.L_x_20:
[----:B------:R-:W-:-:S04]  /*14d0*/  UISETP.LT.AND UP0, UPT, UR40, 0x1, UPT ;  /* 0x000000012800788c */ /* 0x000fc8000bf01270 */
[----:B------:R-:W-:-:S06]  /*14e0*/  USEL UR4, UR40, 0x1, UP0 ;  /* 0x0000000128047887 */ /* 0x000fcc0008000000 */
[----:B--23--:R-:W-:Y:S01]  /*14f0*/  IMAD.U32 R0, RZ, RZ, UR4 ;  /* 0x00000004ff007e24 */ /* 0x00cfe2000f8e00ff */
[----:B------:R-:W-:Y:S05]  /*1500*/  WARPSYNC.ALL ;  /* 0x0000000000007948 */ /* 0x000fea0003800000 */
[----:B------:R-:W-:-:S04]  /*1510*/  IADD3 R0, -R0, UR40, RZ ;  /* 0x0000002800007c10 */ /* 0x000fc8000fffe1ff */
[----:B------:R-:W-:Y:S02]  /*1520*/  ISETP.GE.AND P1, PT, R0, 0x1, PT ;  /* 0x000000010000780c */ /* 0x000fe40003f26270 */
[----:B------:R-:W-:Y:S01]  /*1530*/  R2UR UR4, R6 ;  /* 0x00000000060472ca */ /* 0x000fe200000e0000 */
[----:B------:R-:W-:Y:S01]  /*1540*/  WARPGROUP.ARRIVE ;  /* 0x00000000000079c5 */ /* 0x000fe20000000000 */
[----:B------:R-:W-:Y:S01]  /*1550*/  UMOV UR9, 0x40000040 ;  /* 0x4000004000097882 */ /* 0x000fe20000000000 */
[----:B------:R-:W-:-:S10]  /*1560*/  UMOV UR11, 0x40000040 ;  /* 0x40000040000b7882 */ /* 0x000fd40000000000 */
[----:B------:R-:W-:-:S04]  /*1570*/  UIADD3 UR4, UR4, 0x14100, URZ ;  /* 0x0001410004047890 */ /* 0x000fc8000fffe03f */
[----:B------:R-:W-:-:S04]  /*1580*/  USHF.R.U32.HI UR4, URZ, 0x4, UR4 ;  /* 0x000000043f047899 */ /* 0x000fc80008011604 */
[----:B------:R-:W-:Y:S02]  /*1590*/  ULOP3.LUT UR5, UR4, 0x3fff, URZ, 0xc0, !UPT ;  /* 0x00003fff04057892 */ /* 0x000fe4000f8ec03f */
[----:B------:R-:W-:Y:S02]  /*15a0*/  ULOP3.LUT UR4, UR41, 0x10000, URZ, 0xfc, !UPT ;  /* 0x0001000029047892 */ /* 0x000fe4000f8efc3f */
[----:B------:R-:W-:Y:S02]  /*15b0*/  ULOP3.LUT UR5, UR5, 0x10000, URZ, 0xfc, !UPT ;  /* 0x0001000005057892 */ /* 0x000fe4000f8efc3f */
[----:B------:R-:W-:Y:S02]  /*15c0*/  ULEA UR6, UR39, UR4, 0xa ;  /* 0x0000000427067291 */ /* 0x000fe4000f8e503f */
[----:B------:R-:W-:-:S05]  /*15d0*/  ULEA UR7, UR39, UR5, 0xb ;  /* 0x0000000527077291 */ /* 0x000fca000f8e583f */
[----:B------:R-:W-:Y:S02]  /*15e0*/  UMOV UR8, UR6 ;  /* 0x0000000600087c82 */ /* 0x000fe40008000000 */
[----:B------:R-:W-:Y:S02]  /*15f0*/  UMOV UR10, UR7 ;  /* 0x00000007000a7c82 */ /* 0x000fe40008000000 */
[----:B------:R-:W-:Y:S01]  /*1600*/  HGMMA.64x256x16.F32 R24, gdesc[UR8], RZ, !UPT, gsb0 ;  /* 0x03e00000081879f0 */ /* 0x000fe2000c0008ff */
[----:B------:R-:W-:Y:S02]  /*1610*/  UIADD3 UR8, UR6, 0x2, URZ ;  /* 0x0000000206087890 */ /* 0x000fe4000fffe03f */
[----:B------:R-:W-:Y:S01]  /*1620*/  UIADD3 UR10, UR7, 0x2, URZ ;  /* 0x00000002070a7890 */ /* 0x000fe2000fffe03f */
[----:B------:R-:W-:Y:S01]  /*1630*/  UMOV UR9, 0x40000040 ;  /* 0x4000004000097882 */ /* 0x000fe20000000000 */
[----:B------:R-:W-:Y:S01]  /*1640*/  UMOV UR11, 0x40000040 ;  /* 0x40000040000b7882 */ /* 0x000fe20000000000 */
[----:B------:R-:W-:-:S02]  /*1650*/  WARPGROUP.DEPBAR.LE gsb0, 0x0 ;  /* 0x00008000000079c5 */ /* 0x000fc40000010000 */
[----:B------:R-:W-:-:S15]  /*1660*/  WARPGROUP.ARRIVE ;  /* 0x00000000000079c5 */ /* 0x000fde0000000000 */
[----:B------:R-:W-:-:S05]  /*1670*/  NOP ;  /* 0x0000000000007918 */ /* 0x000fca0000000000 */
[----:B------:R-:W-:Y:S01]  /*1680*/  HGMMA.64x256x16.F32 R24, gdesc[UR8], R24, gsb0 ;  /* 0x03e00000081879f0 */ /* 0x000fe20008000818 */
[----:B------:R-:W-:Y:S02]  /*1690*/  UIADD3 UR8, UR6, 0x4, URZ ;  /* 0x0000000406087890 */ /* 0x000fe4000fffe03f */
[----:B------:R-:W-:Y:S01]  /*16a0*/  UIADD3 UR10, UR7, 0x4, URZ ;  /* 0x00000004070a7890 */ /* 0x000fe2000fffe03f */
[----:B------:R-:W-:Y:S01]  /*16b0*/  UMOV UR9, 0x40000040 ;  /* 0x4000004000097882 */ /* 0x000fe20000000000 */
[----:B------:R-:W-:Y:S01]  /*16c0*/  UMOV UR11, 0x40000040 ;  /* 0x40000040000b7882 */ /* 0x000fe20000000000 */
[----:B------:R-:W-:Y:S02]  /*16d0*/  WARPGROUP.DEPBAR.LE gsb0, 0x0 ;  /* 0x00008000000079c5 */ /* 0x000fe40000010000 */
        /* <DEDUP_REMOVED lines=10> */
[----:B------:R-:W-:Y:S03]  /*1780*/  HGMMA.64x256x16.F32 R24, gdesc[UR8], R24, gsb0 ;  /* 0x03e00000081879f0 */ /* 0x000fe60008000818 */
[----:B------:R-:W-:Y:S02]  /*1790*/  WARPGROUP.DEPBAR.LE gsb0, 0x0 ;  /* 0x00008000000079c5 */ /* 0x000fe40000010000 */
[----:B------:R-:W-:Y:S05]  /*17a0*/  @!P1 BRA `(.L_x_22) ;  /* 0x0000000400309947 */ /* 0x000fea0003800000 */
[----:B------:R-:W-:Y:S02]  /*17b0*/  UIADD3 UR6, UR39, 0x1, URZ ;  /* 0x0000000127067890 */ /* 0x000fe4000fffe03f */
[----:B------:R-:W-:Y:S02]  /*17c0*/  IMAD.U32 R3, RZ, RZ, UR39 ;  /* 0x00000027ff037e24 */ /* 0x000fe4000f8e00ff */
[----:B------:R-:W-:-:S04]  /*17d0*/  UISETP.NE.AND UP0, UPT, UR6, 0x5, UPT ;  /* 0x000000050600788c */ /* 0x000fc8000bf05270 */
[----:B------:R-:W-:Y:S02]  /*17e0*/  USEL UR7, URZ, 0x1, UP0 ;  /* 0x000000013f077887 */ /* 0x000fe40008000000 */
[----:B------:R-:W-:Y:S02]  /*17f0*/  USEL UR6, UR6, URZ, UP0 ;  /* 0x0000003f06067287 */ /* 0x000fe40008000000 */
[----:B------:R-:W-:-:S06]  /*1800*/  ULOP3.LUT UR7, UR38, UR7, URZ, 0x3c, !UPT ;  /* 0x0000000726077292 */ /* 0x000fcc000f8e3c3f */
[----:B------:R-:W-:-:S07]  /*1810*/  IMAD.U32 R7, RZ, RZ, UR7 ;  /* 0x00000007ff077e24 */ /* 0x000fce000f8e00ff */
.L_x_29:
[----:B------:R-:W-:Y:S05]  /*1820*/  @!P0 BRA `(.L_x_23) ;  /* 0x0000000000048947 */ /* 0x000fea0003800000 */
[----:B------:R-:W-:Y:S01]  /*1830*/  BPT.TRAP 0x1 ;  /* 0x000000040000795c */ /* 0x000fe20000300000 */
.L_x_23:
[----:B------:R-:W2:Y:S01]  /*1840*/  S2UR UR8, SR_CgaCtaId ;  /* 0x00000000000879c3 */ /* 0x000ea20000008800 */
[----:B------:R-:W-:Y:S01]  /*1850*/  UMOV UR7, 0x400 ;  /* 0x0000040000077882 */ /* 0x000fe20000000000 */
[----:B01----:R-:W-:Y:S01]  /*1860*/  IMAD.U32 R5, RZ, RZ, UR6 ;  /* 0x00000006ff057e24 */ /* 0x003fe2000f8e00ff */
[----:B------:R-:W-:Y:S01]  /*1870*/  SHF.L.U32 R4, R7, 0x1f, RZ ;  /* 0x0000001f07047819 */ /* 0x000fe200000006ff */
[----:B--2---:R-:W-:-:S06]  /*1880*/  ULEA UR7, UR8, UR7, 0x18 ;  /* 0x0000000708077291 */ /* 0x004fcc000f8ec03f */
[----:B------:R-:W-:-:S04]  /*1890*/  IMAD.U32 R6, RZ, RZ, UR7 ;  /* 0x00000007ff067e24 */ /* 0x000fc8000f8e00ff */
[----:B------:R-:W-:-:S04]  /*18a0*/  IMAD R5, R5, 0x8, R6 ;  /* 0x0000000805057824 */ /* 0x000fc800078e0206 */
[----:B------:R0:W1:Y:S01]  /*18b0*/  SYNCS.PHASECHK.TRANS64.TRYWAIT P1, [R5+URZ], R4 ;  /* 0x00000004050075a7 */ /* 0x000062000802017f */
[----:B------:R-:W-:Y:S05]  /*18c0*/  @!P0 BRA `(.L_x_24) ;  /* 0x0000000000048947 */ /* 0x000fea0003800000 */
[----:B------:R-:W-:Y:S01]  /*18d0*/  BPT.TRAP 0x1 ;  /* 0x000000040000795c */ /* 0x000fe20000300000 */
.L_x_24:
[----:B-1----:R-:W-:Y:S05]  /*18e0*/  @P1 BRA `(.L_x_25) ;  /* 0x0000000000081947 */ /* 0x002fea0003800000 */
[----:B------:R-:W1:Y:S02]  /*18f0*/  SYNCS.PHASECHK.TRANS64.TRYWAIT P1, [R5+URZ], R4 ;  /* 0x00000004050075a7 */ /* 0x000e64000802017f */
[----:B-1----:R-:W-:Y:S05]  /*1900*/  @!P1 BRA `(.L_x_26) ;  /* 0x000000a000089947 */ /* 0x002fea0003800000 */
.L_x_25:
[----:B------:R-:W-:Y:S01]  /*1910*/  ULEA UR7, UR6, UR4, 0xa ;  /* 0x0000000406077291 */ /* 0x000fe2000f8e503f */
[----:B------:R-:W-:Y:S01]  /*1920*/  WARPGROUP.ARRIVE ;  /* 0x00000000000079c5 */ /* 0x000fe20000000000 */
[----:B------:R-:W-:Y:S01]  /*1930*/  ULEA UR12, UR6, UR5, 0xb ;  /* 0x00000005060c7291 */ /* 0x000fe2000f8e583f */
[----:B------:R-:W-:Y:S01]  /*1940*/  UMOV UR9, 0x40000040 ;  /* 0x4000004000097882 */ /* 0x000fe20000000000 */
[----:B------:R-:W-:-:S03]  /*1950*/  UMOV UR11, 0x40000040 ;  /* 0x40000040000b7882 */ /* 0x000fc60000000000 */
[----:B------:R-:W-:Y:S02]  /*1960*/  UMOV UR8, UR7 ;  /* 0x0000000700087c82 */ /* 0x000fe40008000000 */
[----:B------:R-:W-:Y:S02]  /*1970*/  UMOV UR10, UR12 ;  /* 0x0000000c000a7c82 */ /* 0x000fe40008000000 */
[----:B------:R-:W-:Y:S01]  /*1980*/  HGMMA.64x256x16.F32 R24, gdesc[UR8], R24, gsb0 ;  /* 0x03e00000081879f0 */ /* 0x000fe20008000818 */
        /* <DEDUP_REMOVED lines=26> */
[----:B------:R-:W-:Y:S01]  /*1b30*/  BPT.TRAP 0x1 ;  /* 0x000000040000795c */ /* 0x000fe20000300000 */
.L_x_27:
[----:B------:R-:W-:-:S13]  /*1b40*/  ISETP.NE.AND P1, PT, R156, RZ, PT ;  /* 0x000000ff9c00720c */ /* 0x000fda0003f25270 */
[----:B01----:R-:W-:-:S04]  /*1b50*/  @P1 IMAD R4, R3, 0x8, R6 ;  /* 0x0000000803041824 */ /* 0x003fc800078e0206 */
[----:B------:R-:W-:-:S05]  /*1b60*/  @P1 VIADD R5, R4, 0x28 ;  /* 0x0000002804051836 */ /* 0x000fca0000000000 */
[----:B------:R-:W-:-:S04]  /*1b70*/  @P1 PRMT R5, R22, 0x654, R5 ;  /* 0x0000065416051816 */ /* 0x000fc80000000005 */
[----:B------:R0:W-:Y:S01]  /*1b80*/  @P1 SYNCS.ARRIVE.TRANS64.RED.A1T0 RZ, [R5+URZ], RZ ;  /* 0x000000ff05ff19a7 */ /* 0x0001e2000810043f */
[----:B------:R-:W-:-:S13]  /*1b90*/  ISETP.GT.U32.AND P1, PT, R19, 0x1, PT ;  /* 0x000000011300780c */ /* 0x000fda0003f24070 */
[----:B0-----:R-:W-:Y:S05]  /*1ba0*/  @P1 BRA `(.L_x_28) ;  /* 0x0000000000041947 */ /* 0x001fea0003800000 */
[----:B------:R-:W-:Y:S01]  /*1bb0*/  BPT.TRAP 0x1 ;  /* 0x000000040000795c */ /* 0x000fe20000300000 */
.L_x_28:
[----:B------:R-:W-:Y:S01]  /*1bc0*/  UIADD3 UR6, UR6, 0x1, URZ ;  /* 0x0000000106067890 */ /* 0x000fe2000fffe03f */
[C---:B------:R-:W-:Y:S01]  /*1bd0*/  ISETP.GT.AND P2, PT, R0.reuse, 0x1, PT ;  /* 0x000000010000780c */ /* 0x040fe20003f44270 */
[----:B------:R-:W-:Y:S02]  /*1be0*/  VIADD R3, R3, 0x1 ;  /* 0x0000000103037836 */ /* 0x000fe40000000000 */
[----:B------:R-:W-:Y:S01]  /*1bf0*/  UISETP.NE.AND UP0, UPT, UR6, 0x5, UPT ;  /* 0x000000050600788c */ /* 0x000fe2000bf05270 */
[----:B------:R-:W-:Y:S02]  /*1c00*/  VIADD R0, R0, 0xffffffff ;  /* 0xffffffff00007836 */ /* 0x000fe40000000000 */
[C---:B------:R-:W-:Y:S01]  /*1c10*/  ISETP.NE.AND P1, PT, R3.reuse, 0x5, PT ;  /* 0x000000050300780c */ /* 0x040fe20003f25270 */
[----:B------:R-:W-:Y:S02]  /*1c20*/  USEL UR7, URZ, 0x1, UP0 ;  /* 0x000000013f077887 */ /* 0x000fe40008000000 */
[----:B------:R-:W-:Y:S01]  /*1c30*/  USEL UR6, UR6, URZ, UP0 ;  /* 0x0000003f06067287 */ /* 0x000fe20008000000 */
[----:B------:R-:W-:-:S03]  /*1c40*/  SEL R3, R3, RZ, P1 ;  /* 0x000000ff03037207 */ /* 0x000fc60000800000 */
[----:B------:R-:W-:Y:S01]  /*1c50*/  LOP3.LUT R7, R7, UR7, RZ, 0x3c, !PT ;  /* 0x0000000707077c12 */ /* 0x000fe2000f8e3cff */
[----:B------:R-:W-:Y:S07]  /*1c60*/  @P2 BRA `(.L_x_29) ;  /* 0xfffffff800ec2947 */ /* 0x000fee000383ffff */
.L_x_22:
[----:B------:R-:W2:Y:S02]  /*1c70*/  LDC R0, c[0x0][0x28c] ;  /* 0x0000a300ff007b82 */ /* 0x000ea40000000800 */
[----:B--2---:R-:W-:-:S13]  /*1c80*/  ISETP.GE.AND P1, PT, R0, 0x1, PT ;  /* 0x000000010000780c */ /* 0x004fda0003f26270 */
[----:B------:R-:W-:Y:S05]  /*1c90*/  @!P1 BRA `(.L_x_30) ;  /* 0x0000000000509947 */ /* 0x000fea0003800000 */
[----:B------:R-:W-:Y:S05]  /*1ca0*/  @!P0 BRA `(.L_x_31) ;  /* 0x0000000000048947 */ /* 0x000fea0003800000 */
[----:B------:R-:W-:Y:S01]  /*1cb0*/  BPT.TRAP 0x1 ;  /* 0x000000040000795c */ /* 0x000fe20000300000 */
.L_x_31:
[----:B------:R-:W-:Y:S01]  /*1cc0*/  ISETP.NE.AND P1, PT, R156, RZ, PT ;  /* 0x000000ff9c00720c */ /* 0x000fe20003f25270 */
[----:B------:R-:W-:Y:S01]  /*1cd0*/  BSSY B0, `(.L_x_32) ;  /* 0x000000e000007945 */ /* 0x000fe20003800000 */
[----:B------:R-:W-:-:S11]  /*1ce0*/  ISETP.GT.U32.AND P0, PT, R19, 0x1, PT ;  /* 0x000000011300780c */ /* 0x000fd60003f04070 */
[----:B------:R-:W-:Y:S05]  /*1cf0*/  @!P1 BRA `(.L_x_33) ;  /* 0x00000000002c9947 */ /* 0x000fea0003800000 */
[----:B------:R-:W-:-:S04]  /*1d00*/  UISETP.LT.AND UP0, UPT, UR40, 0x1, UPT ;  /* 0x000000012800788c */ /* 0x000fc8000bf01270 */
[----:B------:R-:W-:-:S04]  /*1d10*/  USEL UR6, UR40, 0x1, UP0 ;  /* 0x0000000128067887 */ /* 0x000fc80008000000 */
[----:B------:R-:W-:-:S04]  /*1d20*/  UIADD3 UR6, UR39, UR40, -UR6 ;  /* 0x0000002827067290 */ /* 0x000fc8000fffe806 */
[----:B------:R-:W-:-:S04]  /*1d30*/  UIMAD.WIDE.U32 UR4, UR6, -0x33333333, URZ ;  /* 0xcccccccd060478a5 */ /* 0x000fc8000f8e003f */
[----:B------:R-:W-:-:S04]  /*1d40*/  USHF.R.U32.HI UR4, URZ, 0x2, UR5 ;  /* 0x000000023f047899 */ /* 0x000fc80008011605 */
[----:B------:R-:W-:-:S06]  /*1d50*/  UIMAD UR6, UR4, -0x5, UR6 ;  /* 0xfffffffb040678a4 */ /* 0x000fcc000f8e0206 */
[----:B------:R-:W-:-:S04]  /*1d60*/  IMAD.U32 R3, RZ, RZ, UR6 ;  /* 0x00000006ff037e24 */ /* 0x000fc8000f8e00ff */
[----:B------:R-:W-:-:S04]  /*1d70*/  IMAD R0, R3, 0x8, R6 ;  /* 0x0000000803007824 */ /* 0x000fc800078e0206 */
[----:B------:R-:W-:-:S05]  /*1d80*/  VIADD R3, R0, 0x28 ;  /* 0x0000002800037836 */ /* 0x000fca0000000000 */
[----:B------:R-:W-:-:S04]  /*1d90*/  PRMT R3, R22, 0x654, R3 ;  /* 0x0000065416037816 */ /* 0x000fc80000000003 */
[----:B------:R2:W-:Y:S03]  /*1da0*/  SYNCS.ARRIVE.TRANS64.RED.A1T0 RZ, [R3+URZ], RZ ;  /* 0x000000ff03ff79a7 */ /* 0x0005e6000810043f */
.L_x_33:
[----:B------:R-:W-:Y:S05]  /*1db0*/  BSYNC B0 ;  /* 0x0000000000007941 */ /* 0x000fea0003800000 */
.L_x_32:
[----:B------:R-:W-:Y:S05]  /*1dc0*/  @P0 BRA `(.L_x_30) ;  /* 0x0000000000040947 */ /* 0x000fea0003800000 */
[----:B------:R-:W-:Y:S01]  /*1dd0*/  BPT.TRAP 0x1 ;  /* 0x000000040000795c */ /* 0x000fe20000300000 */
.L_x_30:
[----:B------:R-:W3:Y:S01]  /*1de0*/  LDC R7, c[0x0][0x288] ;  /* 0x0000a200ff077b82 */ /* 0x000ee20000000800 */
[--C-:B------:R-:W-:Y:S01]  /*1df0*/  SHF.R.U32.HI R0, RZ, 0x2, R18.reuse ;  /* 0x00000002ff007819 */ /* 0x100fe20000011612 */
[----:B------:R-:W-:Y:S01]  /*1e00*/  UIADD3 UR39, UR40, UR39, URZ ;  /* 0x0000002728277290 */ /* 0x000fe2000fffe03f */
[----:B01----:R-:W-:Y:S01]  /*1e10*/  LOP3.LUT R4, R18, 0x60, RZ, 0xc0, !PT ;  /* 0x0000006012047812 */ /* 0x003fe200078ec0ff */
[----:B------:R-:W-:Y:S01]  /*1e20*/  ULDC UR7, c[0x0][0x284] ;  /* 0x0000a10000077ab9 */ /* 0x000fe20000000800 */
[----:B------:R-:W-:Y:S01]  /*1e30*/  SHF.R.U32.HI R5, RZ, 0x7, R18 ;  /* 0x00000007ff057819 */ /* 0x000fe20000011612 */
[----:B------:R-:W-:Y:S01]  /*1e40*/  UISETP.GT.U32.AND UP0, UPT, UR39, 0x4, UPT ;  /* 0x000000042700788c */ /* 0x000fe2000bf04070 */
[----:B--2---:R-:W-:Y:S01]  /*1e50*/  LOP3.LUT R3, R0, 0x7, RZ, 0xc0, !PT ;  /* 0x0000000700037812 */ /* 0x004fe200078ec0ff */
[----:B------:R-:W-:Y:S01]  /*1e60*/  UISETP.GE.U32.AND UP1, UPT, UR40, 0x5, UPT ;  /* 0x000000052800788c */ /* 0x000fe2000bf26070 */
[----:B------:R-:W-:Y:S01]  /*1e70*/  SHF.R.U32.HI R10, RZ, 0x1, R4 ;  /* 0x00000001ff0a7819 */ /* 0x000fe20000011604 */
[----:B------:R-:W-:Y:S01]  /*1e80*/  IMAD.SHL.U32 R4, R18, 0x2, RZ ;  /* 0x0000000212047824 */ /* 0x000fe200078e00ff */
[----:B------:R-:W-:Y:S01]  /*1e90*/  LOP3.LUT R0, R5, 0x1, RZ, 0xc0, !PT ;  /* 0x0000000105007812 */ /* 0x000fe200078ec0ff */
[----:B------:R-:W-:Y:S01]  /*1ea0*/  UISETP.LT.U32.AND UP0, UPT, UR40, 0x5, UP0 ;  /* 0x000000052800788c */ /* 0x000fe20008701070 */
[----:B------:R-:W-:Y:S01]  /*1eb0*/  IADD3 R5, RZ, -R10, -R3 ;  /* 0x8000000aff057210 */ /* 0x000fe20007ffe803 */
[----:B------:R-:W-:Y:S01]  /*1ec0*/  ULDC.64 UR8, c[0x0][0x5d0] ;  /* 0x0001740000087ab9 */ /* 0x000fe20000000a00 */
[----:B------:R-:W-:Y:S01]  /*1ed0*/  LOP3.LUT R9, R4, 0x6, RZ, 0xc0, !PT ;  /* 0x0000000604097812 */ /* 0x000fe200078ec0ff */
[C---:B------:R-:W-:Y:S01]  /*1ee0*/  IMAD.SHL.U32 R6, R0.reuse, 0x40, RZ ;  /* 0x0000004000067824 */ /* 0x040fe200078e00ff */
[----:B------:R-:W-:Y:S01]  /*1ef0*/  SHF.R.S32.HI R21, RZ, 0x1f, R23 ;  /* 0x0000001fff157819 */ /* 0x000fe20000011417 */
[----:B------:R-:W-:Y:S01]  /*1f00*/  IMAD R11, R0, -0x40, R5 ;  /* 0xffffffc0000b7824 */ /* 0x000fe200078e0205 */
[----:B------:R-:W-:Y:S01]  /*1f10*/  LOP3.LUT R0, R18, 0x3, RZ, 0xc0, !PT ;  /* 0x0000000312007812 */ /* 0x000fe200078ec0ff */
[----:B------:R-:W-:Y:S01]  /*1f20*/  UIMAD.WIDE.U32 UR4, UR39, -0x33333333, URZ ;  /* 0xcccccccd270478a5 */ /* 0x000fe2000f8e003f */
[----:B------:R-:W-:Y:S01]  /*1f30*/  PRMT R8, R9, 0x6540, R152 ;  /* 0x0000654009087816 */ /* 0x000fe20000000098 */
[----:B------:R-:W-:Y:S01]  /*1f40*/  IMAD.SHL.U32 R152, R152, 0x100, RZ ;  /* 0x0000010098987824 */ /* 0x000fe200078e00ff */
[----:B------:R-:W-:Y:S01]  /*1f50*/  USEL UR6, URZ, 0x1, !UP0 ;  /* 0x000000013f067887 */ /* 0x000fe2000c000000 */
[----:B---3--:R-:W-:Y:S01]  /*1f60*/  IMAD R13, R0, -0x2, R7 ;  /* 0xfffffffe000d7824 */ /* 0x008fe200078e0207 */
[----:B------:R-:W-:Y:S01]  /*1f70*/  SHF.R.S32.HI R9, RZ, 0x1f, R8 ;  /* 0x0000001fff097819 */ /* 0x000fe20000011408 */
[----:B------:R-:W-:Y:S01]  /*1f80*/  IMAD.SHL.U32 R0, R153, 0x80, RZ ;  /* 0x0000008099007824 */ /* 0x000fe200078e00ff */
[----:B------:R-:W-:Y:S01]  /*1f90*/  ISETP.GE.AND P0, PT, R152, R7, PT ;  /* 0x000000079800720c */ /* 0x000fe20003f06270 */
[----:B------:R-:W-:Y:S01]  /*1fa0*/  IMAD R4, R21, UR8, RZ ;  /* 0x0000000815047c24 */ /* 0x000fe2000f8e02ff */
[----:B------:R-:W-:Y:S01]  /*1fb0*/  LOP3.LUT R3, R6, 0x40, R3, 0xe2, !PT ;  /* 0x0000004006037812 */ /* 0x000fe200078ee203 */
[----:B------:R-:W-:Y:S01]  /*1fc0*/  USHF.R.U32.HI UR4, URZ, 0x2, UR5 ;  /* 0x000000023f047899 */ /* 0x000fe20008011605 */
[C---:B------:R-:W-:Y:S01]  /*1fd0*/  ISETP.GE.OR P0, PT, R0.reuse, UR7, P0 ;  /* 0x0000000700007c0c */ /* 0x040fe20008706670 */
[----:B------:R-:W-:Y:S01]  /*1fe0*/  ULOP3.LUT UR38, UR38, UR6, URZ, 0x3c, !UPT ;  /* 0x0000000626267292 */ /* 0x000fe2000f8e3c3f */
[----:B------:R-:W-:Y:S01]  /*1ff0*/  IMAD.WIDE R6, R153, 0x80, RZ ;  /* 0x0000008099067825 */ /* 0x000fe200078e02ff */
[----:B------:R-:W-:Y:S01]  /*2000*/  UIMAD UR39, UR4, -0x5, UR39 ;  /* 0xfffffffb042778a4 */ /* 0x000fe2000f8e0227 */
[----:B------:R-:W-:Y:S01]  /*2010*/  IADD3 R0, -R0, UR7, R11 ;  /* 0x0000000700007c10 */ /* 0x000fe2000fffe10b */
[----:B------:R-:W-:Y:S01]  /*2020*/  @UP1 ULOP3.LUT UR38, UR38, 0x1, UR4, 0x78, !UPT ;  /* 0x0000000126261892 */ /* 0x000fe2000f8e7804 */
[C---:B------:R-:W-:Y:S01]  /*2030*/  IMAD R15, R23.reuse, UR9, R4 ;  /* 0x00000009170f7c24 */ /* 0x040fe2000f8e0204 */
[----:B------:R-:W-:Y:S01]  /*2040*/  LOP3.LUT R169, R6, R3, R10, 0xfe, !PT ;  /* 0x0000000306a97212 */ /* 0x000fe200078efe0a */
[----:B------:R-:W-:-:S04]  /*2050*/  IMAD.WIDE.U32 R4, R23, UR8, R8 ;  /* 0x0000000817047c25 */ /* 0x000fc8000f8e0008 */
[----:B------:R-:W-:Y:S02]  /*2060*/  IMAD.IADD R5, R5, 0x1, R15 ;  /* 0x0000000105057824 */ /* 0x000fe400078e020f */
[----:B------:R-:W-:Y:S02]  /*2070*/  IMAD.IADD R3, R13, 0x1, -R152 ;  /* 0x000000010d037824 */ /* 0x000fe400078e0a98 */
[----:B------:R-:W-:Y:S01]  /*2080*/  IMAD.MOV.U32 R153, RZ, RZ, -0x1 ;  /* 0xffffffffff997424 */ /* 0x000fe200078e00ff */
[----:B------:R-:W-:Y:S06]  /*2090*/  @P0 BRA `(.L_x_34) ;  /* 0x0000007800dc0947 */ /* 0x000fec0003800000 */
[----:B------:R-:W0:Y:S01]  /*20a0*/  LDC.64 R10, c[0x0][0x5c8] ;  /* 0x00017200ff0a7b82 */ /* 0x000e220000000a00 */
[----:B-----5:R-:W-:Y:S01]  /*20b0*/  FSETP.NEU.AND P1, PT, R155, RZ, PT ;  /* 0x000000ff9b00720b */ /* 0x020fe20003f2d000 */
[----:B------:R-:W-:Y:S01]  /*20c0*/  BSSY B0, `(.L_x_34) ;  /* 0x00007b4000007945 */ /* 0x000fe20003800000 */
[----:B------:R-:W-:-:S04]  /*20d0*/  ISETP.GT.AND P0, PT, R3, RZ, PT ;  /* 0x000000ff0300720c */ /* 0x000fc80003f04270 */
[----:B------:R-:W-:Y:S01]  /*20e0*/  ISETP.GT.AND P3, PT, R0, RZ, P0 ;  /* 0x000000ff0000720c */ /* 0x000fe20000764270 */
[-C--:B0-----:R-:W-:Y:S02]  /*20f0*/  IMAD R12, R7, R10.reuse, RZ ;  /* 0x0000000a070c7224 */ /* 0x081fe400078e02ff */
[----:B------:R-:W-:-:S04]  /*2100*/  IMAD.WIDE.U32 R160, R169, R10, R4 ;  /* 0x0000000aa9a07225 */ /* 0x000fc800078e0004 */
[----:B------:R-:W-:-:S04]  /*2110*/  IMAD R5, R169, R11, R12 ;  /* 0x0000000ba9057224 */ /* 0x000fc800078e020c */
[----:B------:R-:W-:Y:S01]  /*2120*/  IMAD.IADD R171, R161, 0x1, R5 ;  /* 0x00000001a1ab7824 */ /* 0x000fe200078e0205 */
[----:B------:R-:W-:Y:S06]  /*2130*/  @!P1 BRA `(.L_x_35) ;  /* 0x0000005400989947 */ /* 0x000fec0003800000 */
[----:B------:R-:W0:Y:S01]  /*2140*/  LDC.64 R14, c[0x0][0x5b8] ;  /* 0x00016e00ff0e7b82 */ /* 0x000e220000000a00 */
[----:B------:R-:W-:-:S07]  /*2150*/  ULDC.64 UR4, c[0x0][0x5c0] ;  /* 0x0001700000047ab9 */ /* 0x000fce0000000a00 */
[----:B------:R-:W1:Y:S08]  /*2160*/  LDC.64 R166, c[0x0][0x5b0] ;  /* 0x00016c00ffa67b82 */ /* 0x000e700000000a00 */
[----:B------:R-:W2:Y:S01]  /*2170*/  LDC.64 R12, c[0x0][0x5a8] ;  /* 0x00016a00ff0c7b82 */ /* 0x000ea20000000a00 */
[-C--:B0-----:R-:W-:Y:S02]  /*2180*/  IMAD R4, R21, R14.reuse, RZ ;  /* 0x0000000e15047224 */ /* 0x081fe400078e02ff */
[----:B------:R-:W-:-:S04]  /*2190*/  IMAD.WIDE.U32 R162, R23, R14, R8 ;  /* 0x0000000e17a27225 */ /* 0x000fc800078e0008 */
[----:B------:R-:W-:Y:S02]  /*21a0*/  IMAD R161, R23, R15, R4 ;  /* 0x0000000f17a17224 */ /* 0x000fe400078e0204 */
[-C--:B-1----:R-:W-:Y:S02]  /*21b0*/  IMAD R6, R7, R166.reuse, RZ ;  /* 0x000000a607067224 */ /* 0x082fe400078e02ff */
[----:B------:R-:W-:Y:S02]  /*21c0*/  IMAD.IADD R21, R163, 0x1, R161 ;  /* 0x00000001a3157824 */ /* 0x000fe400078e02a1 */
[----:B------:R-:W-:Y:S02]  /*21d0*/  IMAD.MOV.U32 R20, RZ, RZ, R162 ;  /* 0x000000ffff147224 */ /* 0x000fe400078e00a2 */
[C---:B------:R-:W-:Y:S02]  /*21e0*/  IMAD R165, R169.reuse, R167, R6 ;  /* 0x000000a7a9a57224 */ /* 0x040fe400078e0206 */
[----:B------:R-:W-:-:S04]  /*21f0*/  IMAD.WIDE.U32 R4, R169, R166, R20 ;  /* 0x000000a6a9047225 */ /* 0x000fc800078e0014 */
[----:B------:R-:W-:Y:S01]  /*2200*/  IMAD.IADD R5, R5, 0x1, R165 ;  /* 0x0000000105057824 */ /* 0x000fe200078e02a5 */
[----:B--2---:R-:W-:-:S04]  /*2210*/  LEA R6, P1, R4, R12, 0x1 ;  /* 0x0000000c04067211 */ /* 0x004fc800078208ff */
[----:B------:R-:W-:-:S05]  /*2220*/  LEA.HI.X R7, R4, R13, R5, 0x1, P1 ;  /* 0x0000000d04077211 */ /* 0x000fca00008f0c05 */
[----:B------:R0:W2:Y:S01]  /*2230*/  @P3 LDG.E.LTC128B.U16 R15, desc[UR36][R6.64] ;  /* 0x00000024060f3981 */ /* 0x0000a2000c1e1520 */
[----:B------:R-:W-:Y:S01]  /*2240*/  IMAD.WIDE.U32 R158, R169, R166, R8 ;  /* 0x000000a6a99e7225 */ /* 0x000fe200078e0008 */
[----:B------:R-:W-:Y:S03]  /*2250*/  BSSY B1, `(.L_x_36) ;  /* 0x0000013000017945 */ /* 0x000fe60003800000 */
[----:B------:R-:W-:Y:S02]  /*2260*/  IMAD.IADD R159, R165, 0x1, R159 ;  /* 0x00000001a59f7824 */ /* 0x000fe400078e029f */
[----:B------:R-:W-:-:S04]  /*2270*/  IMAD.WIDE.U32 R158, R23, R14, R158 ;  /* 0x0000000e179e7225 */ /* 0x000fc800078e009e */
[----:B0-----:R-:W-:Y:S01]  /*2280*/  IMAD.IADD R7, R161, 0x1, R159 ;  /* 0x00000001a1077824 */ /* 0x001fe200078e029f */
[----:B------:R-:W-:Y:S02]  /*2290*/  LEA R6, P4, R158, R12, 0x1 ;  /* 0x0000000c9e067211 */ /* 0x000fe400078808ff */
[----:B------:R-:W-:Y:S02]  /*22a0*/  SHF.L.U64.HI R159, R166, 0x3, R167 ;  /* 0x00000003a69f7819 */ /* 0x000fe400000102a7 */
[----:B------:R-:W-:Y:S01]  /*22b0*/  LEA.HI.X R7, R158, R13, R7, 0x1, P4 ;  /* 0x0000000d9e077211 */ /* 0x000fe200020f0c07 */
[----:B------:R-:W-:Y:S02]  /*22c0*/  IMAD.SHL.U32 R158, R166, 0x8, RZ ;  /* 0x00000008a69e7824 */ /* 0x000fe400078e00ff */
[----:B--2---:R-:W-:-:S05]  /*22d0*/  HADD2.F32 R4, -RZ, R15.H0_H0 ;  /* 0x2000000fff047230 */ /* 0x004fca0000004100 */
[----:B------:R-:W-:Y:S01]  /*22e0*/  FMUL R5, R4, R155 ;  /* 0x0000009b04057220 */ /* 0x000fe20000400000 */
[----:B------:R-:W-:-:S03]  /*22f0*/  LEA R4, P1, R160, UR4, 0x1 ;  /* 0x00000004a0047c11 */ /* 0x000fc6000f8208ff */
[----:B------:R-:W-:Y:S01]  /*2300*/  FFMA R24, R24, R154, R5 ;  /* 0x0000009a18187223 */ /* 0x000fe20000000005 */
[----:B------:R-:W-:Y:S02]  /*2310*/  LEA.HI.X R5, R160, UR5, R171, 0x1, P1 ;  /* 0x00000005a0057c11 */ /* 0x000fe400088f0cab */
[----:B------:R-:W-:Y:S02]  /*2320*/  ISETP.GT.AND P1, PT, R3, 0x1, PT ;  /* 0x000000010300780c */ /* 0x000fe40003f24270 */
[----:B------:R-:W-:Y:S02]  /*2330*/  F2FP.F16.F32.PACK_AB R24, RZ, R24 ;  /* 0x00000018ff18723e */ /* 0x000fe400000000ff */
[----:B------:R-:W-:-:S03]  /*2340*/  ISETP.GT.AND P2, PT, R0, RZ, P1 ;  /* 0x000000ff0000720c */ /* 0x000fc60000f44270 */
[----:B------:R0:W-:Y:S10]  /*2350*/  @P3 STG.E.U16 desc[UR36][R4.64], R24 ;  /* 0x0000001804003986 */ /* 0x0001f4000c101524 */
[----:B------:R-:W-:Y:S05]  /*2360*/  @!P2 BRA `(.L_x_37) ;  /* 0x000000000004a947 */ /* 0x000fea0003800000 */
[----:B------:R1:W5:Y:S02]  /*2370*/  LDG.E.LTC128B.U16 R15, desc[UR36][R6.64+0x2] ;  /* 0x00000224060f7981 */ /* 0x000364000c1e1520 */
.L_x_37:
[----:B------:R-:W-:Y:S05]  /*2380*/  BSYNC B1 ;  /* 0x0000000000017941 */ /* 0x000fea0003800000 */
.L_x_36:
[----:B-----5:R-:W-:Y:S01]  /*2390*/  HADD2.F32 R20, -RZ, R15.H0_H0 ;  /* 0x2000000fff147230 */ /* 0x020fe20000004100 */
[----:B------:R-:W-:Y:S01]  /*23a0*/  ISETP.GT.AND P0, PT, R0, 0x8, P0 ;  /* 0x000000080000780c */ /* 0x000fe20000704270 */
[----:B------:R-:W-:Y:S01]  /*23b0*/  IMAD.WIDE.U32 R158, R169, R166, R158 ;  /* 0x000000a6a99e7225 */ /* 0x000fe200078e009e */
[----:B------:R-:W-:-:S03]  /*23c0*/  PRMT R152, R15, 0x7610, R152 ;  /* 0x000076100f987816 */ /* 0x000fc60000000098 */
[----:B------:R-:W-:Y:S01]  /*23d0*/  FMUL R20, R20, R155 ;  /* 0x0000009b14147220 */ /* 0x000fe20000400000 */
[----:B------:R-:W-:Y:S01]  /*23e0*/  IMAD.IADD R165, R165, 0x1, R159 ;  /* 0x00000001a5a57824 */ /* 0x000fe200078e029f */
[----:B------:R-:W-:Y:S02]  /*23f0*/  IADD3 R162, P3, R162, R158, RZ ;  /* 0x0000009ea2a27210 */ /* 0x000fe40007f7e0ff */
[----:B------:R-:W-:-:S03]  /*2400*/  FFMA R25, R25, R154, R20 ;  /* 0x0000009a19197223 */ /* 0x000fc60000000014 */
[----:B------:R-:W-:Y:S01]  /*2410*/  IMAD.X R21, R165, 0x1, R21, P3 ;  /* 0x00000001a5157824 */ /* 0x000fe200018e0615 */
[C---:B------:R-:W-:Y:S02]  /*2420*/  LEA R20, P3, R162.reuse, R12, 0x1 ;  /* 0x0000000ca2147211 */ /* 0x040fe400078608ff */
[----:B------:R-:W-:Y:S02]  /*2430*/  F2FP.F16.F32.PACK_AB R25, RZ, R25 ;  /* 0x00000019ff19723e */ /* 0x000fe400000000ff */
[----:B------:R-:W-:Y:S02]  /*2440*/  LEA.HI.X R21, R162, R13, R21, 0x1, P3 ;  /* 0x0000000da2157211 */ /* 0x000fe400018f0c15 */
[----:B------:R-:W-:-:S05]  /*2450*/  PRMT R159, R25, 0x7610, R159 ;  /* 0x00007610199f7816 */ /* 0x000fca000000009f */
[----:B------:R2:W-:Y:S04]  /*2460*/  @P2 STG.E.U16 desc[UR36][R4.64+0x2], R159 ;  /* 0x0000029f04002986 */ /* 0x0005e8000c101524 */
[----:B------:R-:W0:Y:S01]  /*2470*/  @P0 LDG.E.LTC128B.U16 R152, desc[UR36][R20.64] ;  /* 0x0000002414980981 */ /* 0x000e22000c1e1520 */
[----:B------:R-:W-:Y:S01]  /*2480*/  IADD3 R8, P2, R8, R158, RZ ;  /* 0x0000009e08087210 */ /* 0x000fe20007f5e0ff */
[----:B------:R-:W-:Y:S01]  /*2490*/  BSSY B1, `(.L_x_38) ;  /* 0x0000011000017945 */ /* 0x000fe20003800000 */
[----:B------:R-:W-:Y:S02]  /*24a0*/  SHF.L.U64.HI R11, R10, 0x4, R11 ;  /* 0x000000040a0b7819 */ /* 0x000fe4000001020b */
[----:B------:R-:W-:Y:S01]  /*24b0*/  ISETP.GT.AND P1, PT, R0, 0x8, P1 ;  /* 0x000000080000780c */ /* 0x000fe20000f24270 */
[----:B------:R-:W-:Y:S01]  /*24c0*/  IMAD.X R9, R9, 0x1, R165, P2 ;  /* 0x0000000109097824 */ /* 0x000fe200010e06a5 */
[----:B------:R-:W-:Y:S01]  /*24d0*/  LEA R10, P2, R10, R4, 0x4 ;  /* 0x000000040a0a7211 */ /* 0x000fe200078420ff */
[----:B------:R-:W-:-:S04]  /*24e0*/  IMAD.WIDE.U32 R14, R23, R14, R8 ;  /* 0x0000000e170e7225 */ /* 0x000fc800078e0008 */
[----:B------:R-:W-:Y:S01]  /*24f0*/  IMAD.X R11, R11, 0x1, R5, P2 ;  /* 0x000000010b0b7824 */ /* 0x000fe200010e0605 */
[----:B------:R-:W-:Y:S01]  /*2500*/  LEA R8, P3, R14, R12, 0x1 ;  /* 0x0000000c0e087211 */ /* 0x000fe200078608ff */
[----:B------:R-:W-:-:S05]  /*2510*/  IMAD.IADD R9, R161, 0x1, R15 ;  /* 0x00000001a1097824 */ /* 0x000fca00078e020f */
[----:B------:R-:W-:Y:S01]  /*2520*/  LEA.HI.X R9, R14, R13, R9, 0x1, P3 ;  /* 0x0000000d0e097211 */ /* 0x000fe200018f0c09 */
[----:B0-----:R-:W-:-:S05]  /*2530*/  HADD2.F32 R24, -RZ, R152.H0_H0 ;  /* 0x20000098ff187230 */ /* 0x001fca0000004100 */
[----:B------:R-:W-:-:S04]  /*2540*/  FMUL R25, R24, R155 ;  /* 0x0000009b18197220 */ /* 0x000fc80000400000 */
[----:B------:R-:W-:-:S05]  /*2550*/  FFMA R25, R26, R154, R25 ;  /* 0x0000009a1a197223 */ /* 0x000fca0000000019 */
[----:B------:R-:W-:-:S05]  /*2560*/  F2FP.F16.F32.PACK_AB R25, RZ, R25 ;  /* 0x00000019ff19723e */ /* 0x000fca00000000ff */
[----:B------:R2:W-:Y:S01]  /*2570*/  @P0 STG.E.U16 desc[UR36][R10.64], R25 ;  /* 0x000000190a000986 */ /* 0x0005e2000c101524 */
[----:B------:R-:W-:Y:S05]  /*2580*/  @!P1 BRA `(.L_x_39) ;  /* 0x0000000000049947 */ /* 0x000fea0003800000 */
[----:B------:R0:W5:Y:S02]  /*2590*/  LDG.E.LTC128B.U16 R152, desc[UR36][R8.64+0x2] ;  /* 0x0000022408987981 */ /* 0x000164000c1e1520 */
.L_x_39:
[----:B------:R-:W-:Y:S05]  /*25a0*/  BSYNC B1 ;  /* 0x0000000000017941 */ /* 0x000fea0003800000 */
.L_x_38:
[----:B-----5:R-:W-:Y:S01]  /*25b0*/  HADD2.F32 R12, -RZ, R152.H0_H0 ;  /* 0x20000098ff0c7230 */ /* 0x020fe20000004100 */
[----:B------:R-:W-:Y:S01]  /*25c0*/  ISETP.GT.AND P0, PT, R3, 0x8, PT ;  /* 0x000000080300780c */ /* 0x000fe20003f04270 */
[----:B------:R-:W-:Y:S03]  /*25d0*/  BSSY B1, `(.L_x_40) ;  /* 0x0000008000017945 */ /* 0x000fe60003800000 */
[----:B------:R-:W-:Y:S01]  /*25e0*/  FMUL R12, R12, R155 ;  /* 0x0000009b0c0c7220 */ /* 0x000fe20000400000 */
[----:B------:R-:W-:-:S03]  /*25f0*/  ISETP.GT.AND P2, PT, R0, RZ, P0 ;  /* 0x000000ff0000720c */ /* 0x000fc60000744270 */
[----:B------:R-:W-:-:S05]  /*2600*/  FFMA R12, R27, R154, R12 ;  /* 0x0000009a1b0c7223 */ /* 0x000fca000000000c */
[----:B------:R-:W-:-:S05]  /*2610*/  F2FP.F16.F32.PACK_AB R12, RZ, R12 ;  /* 0x0000000cff0c723e */ /* 0x000fca00000000ff */
[----:B------:R3:W-:Y:S01]  /*2620*/  @P1 STG.E.U16 desc[UR36][R10.64+0x2], R12 ;  /* 0x0000020c0a001986 */ /* 0x0007e2000c101524 */
[----:B------:R-:W-:Y:S05]  /*2630*/  @!P2 BRA `(.L_x_41) ;  /* 0x000000000004a947 */ /* 0x000fea0003800000 */
[----:B------:R4:W5:Y:S02]  /*2640*/  LDG.E.LTC128B.U16 R152, desc[UR36][R6.64+0x10] ;  /* 0x0000102406987981 */ /* 0x000964000c1e1520 */
.L_x_41:
[----:B------:R-:W-:Y:S05]  /*2650*/  BSYNC B1 ;  /* 0x0000000000017941 */ /* 0x000fea0003800000 */
.L_x_40:
[----:B---3-5:R-:W-:Y:S01]  /*2660*/  HADD2.F32 R12, -RZ, R152.H0_H0 ;  /* 0x20000098ff0c7230 */ /* 0x028fe20000004100 */
        /* <DEDUP_REMOVED lines=9> */
.L_x_43:
[----:B------:R-:W-:Y:S05]  /*2700*/  BSYNC B1 ;  /* 0x0000000000017941 */ /* 0x000fea0003800000 */
.L_x_42:
[----:B-----5:R-:W-:Y:S01]  /*2710*/  HADD2.F32 R12, -RZ, R152.H0_H0 ;  /* 0x20000098ff0c7230 */ /* 0x020fe20000004100 */
[----:B------:R-:W-:Y:S01]  /*2720*/  ISETP.GT.AND P0, PT, R0, 0x8, P0 ;  /* 0x000000080000780c */ /* 0x000fe20000704270 */
[----:B------:R-:W-:Y:S03]  /*2730*/  BSSY B1, `(.L_x_44) ;  /* 0x0000007000017945 */ /* 0x000fe60003800000 */
[----:B------:R-:W-:-:S04]  /*2740*/  FMUL R12, R12, R155 ;  /* 0x0000009b0c0c7220 */ /* 0x000fc80000400000 */
[----:B------:R-:W-:-:S05]  /*2750*/  FFMA R12, R29, R154, R12 ;  /* 0x0000009a1d0c7223 */ /* 0x000fca000000000c */
[----:B------:R-:W-:-:S05]  /*2760*/  F2FP.F16.F32.PACK_AB R12, RZ, R12 ;  /* 0x0000000cff0c723e */ /* 0x000fca00000000ff */
[----:B------:R0:W-:Y:S01]  /*2770*/  @P3 STG.E.U16 desc[UR36][R4.64+0x12], R12 ;  /* 0x0000120c04003986 */ /* 0x0001e2000c101524 */
[----:B------:R-:W-:Y:S05]  /*2780*/  @!P0 BRA `(.L_x_45) ;  /* 0x0000000000048947 */ /* 0x000fea0003800000 */
[----:B------:R0:W5:Y:S02]  /*2790*/  LDG.E.LTC128B.U16 R152, desc[UR36][R8.64+0x10] ;  /* 0x0000102408987981 */ /* 0x000164000c1e1520 */
.L_x_45:
[----:B------:R-:W-:Y:S05]  /*27a0*/  BSYNC B1 ;  /* 0x0000000000017941 */ /* 0x000fea0003800000 */
.L_x_44:
[----:B0----5:R-:W-:Y:S01]  /*27b0*/  HADD2.F32 R12, -RZ, R152.H0_H0 ;  /* 0x20000098ff0c7230 */ /* 0x021fe20000004100 */
[----:B------:R-:W-:Y:S01]  /*27c0*/  ISETP.GT.AND P1, PT, R0, 0x8, P1 ;  /* 0x000000080000780c */ /* 0x000fe20000f24270 */
[----:B------:R-:W-:Y:S03]  /*27d0*/  BSSY B1, `(.L_x_46) ;  /* 0x0000007000017945 */ /* 0x000fe60003800000 */
[----:B---3--:R-:W-:-:S04]  /*27e0*/  FMUL R13, R12, R155 ;  /* 0x0000009b0c0d7220 */ /* 0x008fc80000400000 */
[----:B------:R-:W-:-:S05]  /*27f0*/  FFMA R13, R30, R154, R13 ;  /* 0x0000009a1e0d7223 */ /* 0x000fca000000000d */
[----:B------:R-:W-:-:S05]  /*2800*/  F2FP.F16.F32.PACK_AB R13, RZ, R13 ;  /* 0x0000000dff0d723e */ /* 0x000fca00000000ff */
[----:B------:R0:W-:Y:S01]  /*2810*/  @P0 STG.E.U16 desc[UR36][R10.64+0x10], R13 ;  /* 0x0000100d0a000986 */ /* 0x0001e2000c101524 */
[----:B------:R-:W-:Y:S05]  /*2820*/  @!P1 BRA `(.L_x_47) ;  /* 0x0000000000049947 */ /* 0x000fea0003800000 */
[----:B------:R3:W5:Y:S02]  /*2830*/  LDG.E.LTC128B.U16 R152, desc[UR36][R8.64+0x12] ;  /* 0x0000122408987981 */ /* 0x000764000c1e1520 */
.L_x_47:
[----:B------:R-:W-:Y:S05]  /*2840*/  BSYNC B1 ;  /* 0x0000000000017941 */ /* 0x000fea0003800000 */
.L_x_46:
        /* <DEDUP_REMOVED lines=10> */
.L_x_49:
[----:B------:R-:W-:Y:S05]  /*28f0*/  BSYNC B1 ;  /* 0x0000000000017941 */ /* 0x000fea0003800000 */
.L_x_48:
[----:B0----5:R-:W-:Y:S01]  /*2900*/  HADD2.F32 R12, -RZ, R152.H0_H0 ;  /* 0x20000098ff0c7230 */ /* 0x021fe20000004100 */
        /* <DEDUP_REMOVED lines=9> */
.L_x_51:
[----:B------:R-:W-:Y:S05]  /*29a0*/  BSYNC B1 ;  /* 0x0000000000017941 */ /* 0x000fea0003800000 */
.L_x_50:
        /* <DEDUP_REMOVED lines=9> */
.L_x_53:
[----:B------:R-:W-:Y:S05]  /*2a40*/  BSYNC B1 ;  /* 0x0000000000017941 */ /* 0x000fea0003800000 */
.L_x_52:
[----:B0----5:R-:W-:Y:S01]  /*2a50*/  HADD2.F32 R12, -RZ, R152.H0_H0 ;  /* 0x20000098ff0c7230 */ /* 0x021fe20000004100 */
        /* <DEDUP_REMOVED lines=8> */
.L_x_55:
[----:B------:R-:W-:Y:S05]  /*2ae0*/  BSYNC B1 ;  /* 0x0000000000017941 */ /* 0x000fea0003800000 */
.L_x_54:
        /* <DEDUP_REMOVED lines=10> */
.L_x_57:
[----:B------:R-:W-:Y:S05]  /*2b90*/  BSYNC B1 ;  /* 0x0000000000017941 */ /* 0x000fea0003800000 */
.L_x_56:
        /* <DEDUP_REMOVED lines=10> */
.L_x_59:
[----:B------:R-:W-:Y:S05]  /*2c40*/  BSYNC B1 ;  /* 0x0000000000017941 */ /* 0x000fea0003800000 */
.L_x_58:
        /* <DEDUP_REMOVED lines=9> */
.L_x_61:
[----:B------:R-:W-:Y:S05]  /*2ce0*/  BSYNC B1 ;  /* 0x0000000000017941 */ /* 0x000fea0003800000 */
.L_x_60:
        /* <DEDUP_REMOVED lines=9> */
.L_x_63:
[----:B------:R-:W-:Y:S05]  /*2d80*/  BSYNC B1 ;  /* 0x0000000000017941 */ /* 0x000fea0003800000 */
.L_x_62:
        /* <DEDUP_REMOVED lines=10> */
.L_x_65:
[----:B------:R-:W-:Y:S05]  /*2e30*/  BSYNC B1 ;  /* 0x0000000000017941 */ /* 0x000fea0003800000 */
.L_x_64:
        /* <DEDUP_REMOVED lines=10> */
.L_x_67:
[----:B------:R-:W-:Y:S05]  /*2ee0*/  BSYNC B1 ;  /* 0x0000000000017941 */ /* 0x000fea0003800000 */
.L_x_66:
        /* <DEDUP_REMOVED lines=9> */
.L_x_69:
[----:B------:R-:W-:Y:S05]  /*2f80*/  BSYNC B1 ;  /* 0x0000000000017941 */ /* 0x000fea0003800000 */
.L_x_68:
        /* <DEDUP_REMOVED lines=9> */
.L_x_71:
[----:B------:R-:W-:Y:S05]  /*3020*/  BSYNC B1 ;  /* 0x0000000000017941 */ /* 0x000fea0003800000 */
.L_x_70:
        /* <DEDUP_REMOVED lines=10> */
.L_x_73:
[----:B------:R-:W-:Y:S05]  /*30d0*/  BSYNC B1 ;  /* 0x0000000000017941 */ /* 0x000fea0003800000 */
.L_x_72:
        /* <DEDUP_REMOVED lines=10> */
.L_x_75:
[----:B------:R-:W-:Y:S05]  /*3180*/  BSYNC B1 ;  /* 0x0000000000017941 */ /* 0x000fea0003800000 */
.L_x_74:
        /* <DEDUP_REMOVED lines=9> */
.L_x_77:
[----:B------:R-:W-:Y:S05]  /*3220*/  BSYNC B1 ;  /* 0x0000000000017941 */ /* 0x000fea0003800000 */
.L_x_76:
        /* <DEDUP_REMOVED lines=9> */
.L_x_79:
[----:B------:R-:W-:Y:S05]  /*32c0*/  BSYNC B1 ;  /* 0x0000000000017941 */ /* 0x000fea0003800000 */
.L_x_78:
        /* <DEDUP_REMOVED lines=10> */
.L_x_81:
[----:B------:R-:W-:Y:S05]  /*3370*/  BSYNC B1 ;  /* 0x0000000000017941 */ /* 0x000fea0003800000 */
.L_x_80:
        /* <DEDUP_REMOVED lines=10> */
.L_x_83:
[----:B------:R-:W-:Y:S05]  /*3420*/  BSYNC B1 ;  /* 0x0000000000017941 */ /* 0x000fea0003800000 */
.L_x_82:
        /* <DEDUP_REMOVED lines=9> */
.L_x_85:
[----:B------:R-:W-:Y:S05]  /*34c0*/  BSYNC B1 ;  /* 0x0000000000017941 */ /* 0x000fea0003800000 */
.L_x_84:
        /* <DEDUP_REMOVED lines=9> */
.L_x_87:
[----:B------:R-:W-:Y:S05]  /*3560*/  BSYNC B1 ;  /* 0x0000000000017941 */ /* 0x000fea0003800000 */
.L_x_86:
        /* <DEDUP_REMOVED lines=10> */
.L_x_89:
[----:B------:R-:W-:Y:S05]  /*3610*/  BSYNC B1 ;  /* 0x0000000000017941 */ /* 0x000fea0003800000 */
.L_x_88:
        /* <DEDUP_REMOVED lines=10> */
.L_x_91:
[----:B------:R-:W-:Y:S05]  /*36c0*/  BSYNC B1 ;  /* 0x0000000000017941 */ /* 0x000fea0003800000 */
.L_x_90:
        /* <DEDUP_REMOVED lines=9> */
.L_x_93:
[----:B------:R-:W-:Y:S05]  /*3760*/  BSYNC B1 ;  /* 0x0000000000017941 */ /* 0x000fea0003800000 */
.L_x_92:
        /* <DEDUP_REMOVED lines=9> */
.L_x_95:
[----:B------:R-:W-:Y:S05]  /*3800*/  BSYNC B1 ;  /* 0x0000000000017941 */ /* 0x000fea0003800000 */
.L_x_94:
        /* <DEDUP_REMOVED lines=10> */
.L_x_97:
[----:B------:R-:W-:Y:S05]  /*38b0*/  BSYNC B1 ;  /* 0x0000000000017941 */ /* 0x000fea0003800000 */
.L_x_96:
        /* <DEDUP_REMOVED lines=10> */
.L_x_99:
[----:B------:R-:W-:Y:S05]  /*3960*/  BSYNC B1 ;  /* 0x0000000000017941 */ /* 0x000fea0003800000 */
.L_x_98:
        /* <DEDUP_REMOVED lines=9> */
.L_x_101:
[----:B------:R-:W-:Y:S05]  /*3a00*/  BSYNC B1 ;  /* 0x0000000000017941 */ /* 0x000fea0003800000 */
.L_x_100:
        /* <DEDUP_REMOVED lines=9> */
.L_x_103:
[----:B------:R-:W-:Y:S05]  /*3aa0*/  BSYNC B1 ;  /* 0x0000000000017941 */ /* 0x000fea0003800000 */
.L_x_102:
        /* <DEDUP_REMOVED lines=10> */
.L_x_105:
[----:B------:R-:W-:Y:S05]  /*3b50*/  BSYNC B1 ;  /* 0x0000000000017941 */ /* 0x000fea0003800000 */
.L_x_104:
        /* <DEDUP_REMOVED lines=10> */
.L_x_107:
[----:B------:R-:W-:Y:S05]  /*3c00*/  BSYNC B1 ;  /* 0x0000000000017941 */ /* 0x000fea0003800000 */
.L_x_106:
        /* <DEDUP_REMOVED lines=9> */
.L_x_109:
[----:B------:R-:W-:Y:S05]  /*3ca0*/  BSYNC B1 ;  /* 0x0000000000017941 */ /* 0x000fea0003800000 */
.L_x_108:
        /* <DEDUP_REMOVED lines=9> */
.L_x_111:
[----:B------:R-:W-:Y:S05]  /*3d40*/  BSYNC B1 ;  /* 0x0000000000017941 */ /* 0x000fea0003800000 */
.L_x_110:
        /* <DEDUP_REMOVED lines=10> */
.L_x_113:
[----:B------:R-:W-:Y:S05]  /*3df0*/  BSYNC B1 ;  /* 0x0000000000017941 */ /* 0x000fea0003800000 */
.L_x_112:
        /* <DEDUP_REMOVED lines=10> */
.L_x_115:
[----:B------:R-:W-:Y:S05]  /*3ea0*/  BSYNC B1 ;  /* 0x0000000000017941 */ /* 0x000fea0003800000 */
.L_x_114:
        /* <DEDUP_REMOVED lines=9> */
.L_x_117:
[----:B------:R-:W-:Y:S05]  /*3f40*/  BSYNC B1 ;  /* 0x0000000000017941 */ /* 0x000fea0003800000 */
.L_x_116:
        /* <DEDUP_REMOVED lines=9> */
.L_x_119:
[----:B------:R-:W-:Y:S05]  /*3fe0*/  BSYNC B1 ;  /* 0x0000000000017941 */ /* 0x000fea0003800000 */
.L_x_118:
        /* <DEDUP_REMOVED lines=10> */
.L_x_121:
[----:B------:R-:W-:Y:S05]  /*4090*/  BSYNC B1 ;  /* 0x0000000000017941 */ /* 0x000fea0003800000 */
.L_x_120:
        /* <DEDUP_REMOVED lines=10> */
.L_x_123:
[----:B------:R-:W-:Y:S05]  /*4140*/  BSYNC B1 ;  /* 0x0000000000017941 */ /* 0x000fea0003800000 */
.L_x_122:
        /* <DEDUP_REMOVED lines=9> */
.L_x_125:
[----:B------:R-:W-:Y:S05]  /*41e0*/  BSYNC B1 ;  /* 0x0000000000017941 */ /* 0x000fea0003800000 */
.L_x_124:
        /* <DEDUP_REMOVED lines=9> */
.L_x_127:
[----:B------:R-:W-:Y:S05]  /*4280*/  BSYNC B1 ;  /* 0x0000000000017941 */ /* 0x000fea0003800000 */
.L_x_126:
        /* <DEDUP_REMOVED lines=10> */
.L_x_129:
[----:B------:R-:W-:Y:S05]  /*4330*/  BSYNC B1 ;  /* 0x0000000000017941 */ /* 0x000fea0003800000 */
.L_x_128:
        /* <DEDUP_REMOVED lines=10> */
.L_x_131:
[----:B------:R-:W-:Y:S05]  /*43e0*/  BSYNC B1 ;  /* 0x0000000000017941 */ /* 0x000fea0003800000 */
.L_x_130:
        /* <DEDUP_REMOVED lines=9> */
.L_x_133:
[----:B------:R-:W-:Y:S05]  /*4480*/  BSYNC B1 ;  /* 0x0000000000017941 */ /* 0x000fea0003800000 */
.L_x_132:
        /* <DEDUP_REMOVED lines=9> */
.L_x_135:
[----:B------:R-:W-:Y:S05]  /*4520*/  BSYNC B1 ;  /* 0x0000000000017941 */ /* 0x000fea0003800000 */
.L_x_134:
        /* <DEDUP_REMOVED lines=10> */
.L_x_137:
[----:B------:R-:W-:Y:S05]  /*45d0*/  BSYNC B1 ;  /* 0x0000000000017941 */ /* 0x000fea0003800000 */
.L_x_136:
        /* <DEDUP_REMOVED lines=10> */
.L_x_139:
[----:B------:R-:W-:Y:S05]  /*4680*/  BSYNC B1 ;  /* 0x0000000000017941 */ /* 0x000fea0003800000 */
.L_x_138:
        /* <DEDUP_REMOVED lines=9> */
.L_x_141:
[----:B------:R-:W-:Y:S05]  /*4720*/  BSYNC B1 ;  /* 0x0000000000017941 */ /* 0x000fea0003800000 */
.L_x_140:
        /* <DEDUP_REMOVED lines=9> */
.L_x_143:
[----:B------:R-:W-:Y:S05]  /*47c0*/  BSYNC B1 ;  /* 0x0000000000017941 */ /* 0x000fea0003800000 */
.L_x_142:
        /* <DEDUP_REMOVED lines=10> */
.L_x_145:
[----:B------:R-:W-:Y:S05]  /*4870*/  BSYNC B1 ;  /* 0x0000000000017941 */ /* 0x000fea0003800000 */
.L_x_144:
        /* <DEDUP_REMOVED lines=10> */
.L_x_147:
[----:B------:R-:W-:Y:S05]  /*4920*/  BSYNC B1 ;  /* 0x0000000000017941 */ /* 0x000fea0003800000 */
.L_x_146:
        /* <DEDUP_REMOVED lines=9> */
.L_x_149:
[----:B------:R-:W-:Y:S05]  /*49c0*/  BSYNC B1 ;  /* 0x0000000000017941 */ /* 0x000fea0003800000 */
.L_x_148:
        /* <DEDUP_REMOVED lines=9> */
.L_x_151:
[----:B------:R-:W-:Y:S05]  /*4a60*/  BSYNC B1 ;  /* 0x0000000000017941 */ /* 0x000fea0003800000 */
.L_x_150:
        /* <DEDUP_REMOVED lines=10> */
.L_x_153:
[----:B------:R-:W-:Y:S05]  /*4b10*/  BSYNC B1 ;  /* 0x0000000000017941 */ /* 0x000fea0003800000 */
.L_x_152:
        /* <DEDUP_REMOVED lines=10> */
.L_x_155:
[----:B------:R-:W-:Y:S05]  /*4bc0*/  BSYNC B1 ;  /* 0x0000000000017941 */ /* 0x000fea0003800000 */
.L_x_154:
        /* <DEDUP_REMOVED lines=9> */
.L_x_157:
[----:B------:R-:W-:Y:S05]  /*4c60*/  BSYNC B1 ;  /* 0x0000000000017941 */ /* 0x000fea0003800000 */
.L_x_156:
        /* <DEDUP_REMOVED lines=9> */
.L_x_159:
[----:B------:R-:W-:Y:S05]  /*4d00*/  BSYNC B1 ;  /* 0x0000000000017941 */ /* 0x000fea0003800000 */
.L_x_158:
        /* <DEDUP_REMOVED lines=10> */
.L_x_161:
[----:B------:R-:W-:Y:S05]  /*4db0*/  BSYNC B1 ;  /* 0x0000000000017941 */ /* 0x000fea0003800000 */
.L_x_160:
        /* <DEDUP_REMOVED lines=10> */
.L_x_163:
[----:B------:R-:W-:Y:S05]  /*4e60*/  BSYNC B1 ;  /* 0x0000000000017941 */ /* 0x000fea0003800000 */
.L_x_162:
        /* <DEDUP_REMOVED lines=9> */
.L_x_165:
[----:B------:R-:W-:Y:S05]  /*4f00*/  BSYNC B1 ;  /* 0x0000000000017941 */ /* 0x000fea0003800000 */
.L_x_164:
        /* <DEDUP_REMOVED lines=9> */
.L_x_167:
[----:B------:R-:W-:Y:S05]  /*4fa0*/  BSYNC B1 ;  /* 0x0000000000017941 */ /* 0x000fea0003800000 */
.L_x_166:
        /* <DEDUP_REMOVED lines=10> */
.L_x_169:
[----:B------:R-:W-:Y:S05]  /*5050*/  BSYNC B1 ;  /* 0x0000000000017941 */ /* 0x000fea0003800000 */
.L_x_168:
        /* <DEDUP_REMOVED lines=10> */
.L_x_171:
[----:B------:R-:W-:Y:S05]  /*5100*/  BSYNC B1 ;  /* 0x0000000000017941 */ /* 0x000fea0003800000 */
.L_x_170:
        /* <DEDUP_REMOVED lines=9> */
.L_x_173:
[----:B------:R-:W-:Y:S05]  /*51a0*/  BSYNC B1 ;  /* 0x0000000000017941 */ /* 0x000fea0003800000 */
.L_x_172:
        /* <DEDUP_REMOVED lines=9> */
.L_x_175:
[----:B------:R-:W-:Y:S05]  /*5240*/  BSYNC B1 ;  /* 0x0000000000017941 */ /* 0x000fea0003800000 */
.L_x_174:
        /* <DEDUP_REMOVED lines=10> */
.L_x_177:
[----:B------:R-:W-:Y:S05]  /*52f0*/  BSYNC B1 ;  /* 0x0000000000017941 */ /* 0x000fea0003800000 */
.L_x_176:
        /* <DEDUP_REMOVED lines=10> */
.L_x_179:
[----:B------:R-:W-:Y:S05]  /*53a0*/  BSYNC B1 ;  /* 0x0000000000017941 */ /* 0x000fea0003800000 */
.L_x_178:
        /* <DEDUP_REMOVED lines=9> */
.L_x_181:
[----:B------:R-:W-:Y:S05]  /*5440*/  BSYNC B1 ;  /* 0x0000000000017941 */ /* 0x000fea0003800000 */
.L_x_180:
        /* <DEDUP_REMOVED lines=9> */
.L_x_183:
[----:B------:R-:W-:Y:S05]  /*54e0*/  BSYNC B1 ;  /* 0x0000000000017941 */ /* 0x000fea0003800000 */
.L_x_182:
        /* <DEDUP_REMOVED lines=10> */
.L_x_185:
[----:B------:R-:W-:Y:S05]  /*5590*/  BSYNC B1 ;  /* 0x0000000000017941 */ /* 0x000fea0003800000 */
.L_x_184:
        /* <DEDUP_REMOVED lines=10> */
.L_x_187:
[----:B------:R-:W-:Y:S05]  /*5640*/  BSYNC B1 ;  /* 0x0000000000017941 */ /* 0x000fea0003800000 */
.L_x_186:
        /* <DEDUP_REMOVED lines=9> */
.L_x_189:
[----:B------:R-:W-:Y:S05]  /*56e0*/  BSYNC B1 ;  /* 0x0000000000017941 */ /* 0x000fea0003800000 */
.L_x_188:
        /* <DEDUP_REMOVED lines=9> */
.L_x_191:
[----:B------:R-:W-:Y:S05]  /*5780*/  BSYNC B1 ;  /* 0x0000000000017941 */ /* 0x000fea0003800000 */
.L_x_190:
        /* <DEDUP_REMOVED lines=10> */
.L_x_193:
[----:B------:R-:W-:Y:S05]  /*5830*/  BSYNC B1 ;  /* 0x0000000000017941 */ /* 0x000fea0003800000 */
.L_x_192:
        /* <DEDUP_REMOVED lines=10> */
.L_x_195:
[----:B------:R-:W-:Y:S05]  /*58e0*/  BSYNC B1 ;  /* 0x0000000000017941 */ /* 0x000fea0003800000 */
.L_x_194:
        /* <DEDUP_REMOVED lines=9> */
.L_x_197:
[----:B------:R-:W-:Y:S05]  /*5980*/  BSYNC B1 ;  /* 0x0000000000017941 */ /* 0x000fea0003800000 */
.L_x_196:
        /* <DEDUP_REMOVED lines=9> */
.L_x_199:
[----:B------:R-:W-:Y:S05]  /*5a20*/  BSYNC B1 ;  /* 0x0000000000017941 */ /* 0x000fea0003800000 */
.L_x_198:
        /* <DEDUP_REMOVED lines=10> */
.L_x_201:
[----:B------:R-:W-:Y:S05]  /*5ad0*/  BSYNC B1 ;  /* 0x0000000000017941 */ /* 0x000fea0003800000 */
.L_x_200:
        /* <DEDUP_REMOVED lines=10> */
.L_x_203:
[----:B------:R-:W-:Y:S05]  /*5b80*/  BSYNC B1 ;  /* 0x0000000000017941 */ /* 0x000fea0003800000 */
.L_x_202:
        /* <DEDUP_REMOVED lines=9> */
.L_x_205:
[----:B------:R-:W-:Y:S05]  /*5c20*/  BSYNC B1 ;  /* 0x0000000000017941 */ /* 0x000fea0003800000 */
.L_x_204:
        /* <DEDUP_REMOVED lines=9> */
.L_x_207:
[----:B------:R-:W-:Y:S05]  /*5cc0*/  BSYNC B1 ;  /* 0x0000000000017941 */ /* 0x000fea0003800000 */
.L_x_206:
        /* <DEDUP_REMOVED lines=10> */
.L_x_209:
[----:B------:R-:W-:Y:S05]  /*5d70*/  BSYNC B1 ;  /* 0x0000000000017941 */ /* 0x000fea0003800000 */
.L_x_208:
        /* <DEDUP_REMOVED lines=10> */
.L_x_211:
[----:B------:R-:W-:Y:S05]  /*5e20*/  BSYNC B1 ;  /* 0x0000000000017941 */ /* 0x000fea0003800000 */
.L_x_210:
        /* <DEDUP_REMOVED lines=9> */
.L_x_213:
[----:B------:R-:W-:Y:S05]  /*5ec0*/  BSYNC B1 ;  /* 0x0000000000017941 */ /* 0x000fea0003800000 */
.L_x_212:
        /* <DEDUP_REMOVED lines=9> */
.L_x_215:
[----:B------:R-:W-:Y:S05]  /*5f60*/  BSYNC B1 ;  /* 0x0000000000017941 */ /* 0x000fea0003800000 */
.L_x_214:
        /* <DEDUP_REMOVED lines=10> */
.L_x_217:
[----:B------:R-:W-:Y:S05]  /*6010*/  BSYNC B1 ;  /* 0x0000000000017941 */ /* 0x000fea0003800000 */
.L_x_216:
        /* <DEDUP_REMOVED lines=10> */
.L_x_219:
[----:B------:R-:W-:Y:S05]  /*60c0*/  BSYNC B1 ;  /* 0x0000000000017941 */ /* 0x000fea0003800000 */
.L_x_218:
        /* <DEDUP_REMOVED lines=9> */
.L_x_221:
[----:B------:R-:W-:Y:S05]  /*6160*/  BSYNC B1 ;  /* 0x0000000000017941 */ /* 0x000fea0003800000 */
.L_x_220:
        /* <DEDUP_REMOVED lines=9> */
.L_x_223:
[----:B------:R-:W-:Y:S05]  /*6200*/  BSYNC B1 ;  /* 0x0000000000017941 */ /* 0x000fea0003800000 */
.L_x_222:
        /* <DEDUP_REMOVED lines=10> */
.L_x_225:
[----:B------:R-:W-:Y:S05]  /*62b0*/  BSYNC B1 ;  /* 0x0000000000017941 */ /* 0x000fea0003800000 */
.L_x_224:
        /* <DEDUP_REMOVED lines=10> */
.L_x_227:
[----:B------:R-:W-:Y:S05]  /*6360*/  BSYNC B1 ;  /* 0x0000000000017941 */ /* 0x000fea0003800000 */
.L_x_226:
        /* <DEDUP_REMOVED lines=9> */
.L_x_229:
[----:B------:R-:W-:Y:S05]  /*6400*/  BSYNC B1 ;  /* 0x0000000000017941 */ /* 0x000fea0003800000 */
.L_x_228:
        /* <DEDUP_REMOVED lines=9> */
.L_x_231:
[----:B------:R-:W-:Y:S05]  /*64a0*/  BSYNC B1 ;  /* 0x0000000000017941 */ /* 0x000fea0003800000 */
.L_x_230:
        /* <DEDUP_REMOVED lines=10> */
.L_x_233:
[----:B------:R-:W-:Y:S05]  /*6550*/  BSYNC B1 ;  /* 0x0000000000017941 */ /* 0x000fea0003800000 */
.L_x_232:
        /* <DEDUP_REMOVED lines=10> */
.L_x_235:
[----:B------:R-:W-:Y:S05]  /*6600*/  BSYNC B1 ;  /* 0x0000000000017941 */ /* 0x000fea0003800000 */
.L_x_234:
        /* <DEDUP_REMOVED lines=9> */
.L_x_237:
[----:B------:R-:W-:Y:S05]  /*66a0*/  BSYNC B1 ;  /* 0x0000000000017941 */ /* 0x000fea0003800000 */
.L_x_236:
        /* <DEDUP_REMOVED lines=9> */
.L_x_239:
[----:B------:R-:W-:Y:S05]  /*6740*/  BSYNC B1 ;  /* 0x0000000000017941 */ /* 0x000fea0003800000 */
.L_x_238:
        /* <DEDUP_REMOVED lines=10> */
.L_x_241:
[----:B------:R-:W-:Y:S05]  /*67f0*/  BSYNC B1 ;  /* 0x0000000000017941 */ /* 0x000fea0003800000 */
.L_x_240:
        /* <DEDUP_REMOVED lines=10> */
.L_x_243:
[----:B------:R-:W-:Y:S05]  /*68a0*/  BSYNC B1 ;  /* 0x0000000000017941 */ /* 0x000fea0003800000 */
.L_x_242:
        /* <DEDUP_REMOVED lines=9> */
.L_x_245:
[----:B------:R-:W-:Y:S05]  /*6940*/  BSYNC B1 ;  /* 0x0000000000017941 */ /* 0x000fea0003800000 */
.L_x_244:
        /* <DEDUP_REMOVED lines=9> */
.L_x_247:
[----:B------:R-:W-:Y:S05]  /*69e0*/  BSYNC B1 ;  /* 0x0000000000017941 */ /* 0x000fea0003800000 */
.L_x_246:
        /* <DEDUP_REMOVED lines=10> */
.L_x_249:
[----:B------:R-:W-:Y:S05]  /*6a90*/  BSYNC B1 ;  /* 0x0000000000017941 */ /* 0x000fea0003800000 */
.L_x_248:
        /* <DEDUP_REMOVED lines=10> */
.L_x_251:
[----:B------:R-:W-:Y:S05]  /*6b40*/  BSYNC B1 ;  /* 0x0000000000017941 */ /* 0x000fea0003800000 */
.L_x_250:
        /* <DEDUP_REMOVED lines=9> */
.L_x_253:
[----:B------:R-:W-:Y:S05]  /*6be0*/  BSYNC B1 ;  /* 0x0000000000017941 */ /* 0x000fea0003800000 */
.L_x_252:
        /* <DEDUP_REMOVED lines=9> */
.L_x_255:
[----:B------:R-:W-:Y:S05]  /*6c80*/  BSYNC B1 ;  /* 0x0000000000017941 */ /* 0x000fea0003800000 */
.L_x_254:
        /* <DEDUP_REMOVED lines=10> */
.L_x_257:
[----:B------:R-:W-:Y:S05]  /*6d30*/  BSYNC B1 ;  /* 0x0000000000017941 */ /* 0x000fea0003800000 */
.L_x_256:
        /* <DEDUP_REMOVED lines=10> */
.L_x_259:
[----:B------:R-:W-:Y:S05]  /*6de0*/  BSYNC B1 ;  /* 0x0000000000017941 */ /* 0x000fea0003800000 */
.L_x_258:
        /* <DEDUP_REMOVED lines=9> */
.L_x_261:
[----:B------:R-:W-:Y:S05]  /*6e80*/  BSYNC B1 ;  /* 0x0000000000017941 */ /* 0x000fea0003800000 */
.L_x_260:
        /* <DEDUP_REMOVED lines=9> */
.L_x_263:
[----:B------:R-:W-:Y:S05]  /*6f20*/  BSYNC B1 ;  /* 0x0000000000017941 */ /* 0x000fea0003800000 */
.L_x_262:
        /* <DEDUP_REMOVED lines=10> */
.L_x_265:
[----:B------:R-:W-:Y:S05]  /*6fd0*/  BSYNC B1 ;  /* 0x0000000000017941 */ /* 0x000fea0003800000 */
.L_x_264:
        /* <DEDUP_REMOVED lines=10> */
.L_x_267:
[----:B------:R-:W-:Y:S05]  /*7080*/  BSYNC B1 ;  /* 0x0000000000017941 */ /* 0x000fea0003800000 */
.L_x_266:
        /* <DEDUP_REMOVED lines=9> */
.L_x_269:
[----:B------:R-:W-:Y:S05]  /*7120*/  BSYNC B1 ;  /* 0x0000000000017941 */ /* 0x000fea0003800000 */
.L_x_268:
        /* <DEDUP_REMOVED lines=9> */
.L_x_271:
[----:B------:R-:W-:Y:S05]  /*71c0*/  BSYNC B1 ;  /* 0x0000000000017941 */ /* 0x000fea0003800000 */
.L_x_270:
        /* <DEDUP_REMOVED lines=10> */
.L_x_273:
[----:B------:R-:W-:Y:S05]  /*7270*/  BSYNC B1 ;  /* 0x0000000000017941 */ /* 0x000fea0003800000 */
.L_x_272:
        /* <DEDUP_REMOVED lines=10> */
.L_x_275:
[----:B------:R-:W-:Y:S05]  /*7320*/  BSYNC B1 ;  /* 0x0000000000017941 */ /* 0x000fea0003800000 */
.L_x_274:
        /* <DEDUP_REMOVED lines=9> */
.L_x_277:
[----:B------:R-:W-:Y:S05]  /*73c0*/  BSYNC B1 ;  /* 0x0000000000017941 */ /* 0x000fea0003800000 */
.L_x_276:
        /* <DEDUP_REMOVED lines=9> */
.L_x_279:
[----:B------:R-:W-:Y:S05]  /*7460*/  BSYNC B1 ;  /* 0x0000000000017941 */ /* 0x000fea0003800000 */
.L_x_278:
        /* <DEDUP_REMOVED lines=10> */
.L_x_281:
[----:B------:R-:W-:Y:S05]  /*7510*/  BSYNC B1 ;  /* 0x0000000000017941 */ /* 0x000fea0003800000 */
.L_x_280:
        /* <DEDUP_REMOVED lines=10> */
.L_x_283:
[----:B------:R-:W-:Y:S05]  /*75c0*/  BSYNC B1 ;  /* 0x0000000000017941 */ /* 0x000fea0003800000 */
.L_x_282:
[----:B01--45:R-:W-:Y:S01]  /*75d0*/  HADD2.F32 R6, -RZ, R152.H0_H0 ;  /* 0x20000098ff067230 */ /* 0x033fe20000004100 */
        /* <DEDUP_REMOVED lines=8> */
.L_x_285:
[----:B------:R-:W-:Y:S05]  /*7660*/  BSYNC B1 ;  /* 0x0000000000017941 */ /* 0x000fea0003800000 */
.L_x_284:
[----:B0-2--5:R-:W-:Y:S01]  /*7670*/  HADD2.F32 R4, -RZ, R152.H0_H0 ;  /* 0x20000098ff047230 */ /* 0x025fe20000004100 */
[----:B------:R-:W-:Y:S01]  /*7680*/  ISETP.GT.AND P1, PT, R0, 0x8, P1 ;  /* 0x000000080000780c */ /* 0x000fe20000f24270 */
[----:B------:R-:W-:Y:S01]  /*7690*/  @P0 IMAD.MOV.U32 R5, RZ, RZ, R11 ;  /* 0x000000ffff050224 */ /* 0x000fe200078e000b */
[----:B------:R-:W-:Y:S02]  /*76a0*/  BSSY B1, `(.L_x_286) ;  /* 0x0000008000017945 */ /* 0x000fe40003800000 */
[----:B------:R-:W-:Y:S01]  /*76b0*/  FMUL R3, R4, R155 ;  /* 0x0000009b04037220 */ /* 0x000fe20000400000 */
[----:B------:R-:W-:-:S03]  /*76c0*/  @P0 IMAD.MOV.U32 R4, RZ, RZ, R10 ;  /* 0x000000ffff040224 */ /* 0x000fc600078e000a */
[----:B------:R-:W-:-:S05]  /*76d0*/  FFMA R3, R150, R154, R3 ;  /* 0x0000009a96037223 */ /* 0x000fca0000000003 */
[----:B------:R-:W-:-:S05]  /*76e0*/  F2FP.F16.F32.PACK_AB R3, RZ, R3 ;  /* 0x00000003ff03723e */ /* 0x000fca00000000ff */
[----:B------:R0:W-:Y:S01]  /*76f0*/  @P0 STG.E.U16 desc[UR36][R4.64+0x1f0], R3 ;  /* 0x0001f00304000986 */ /* 0x0001e2000c101524 */
[----:B------:R-:W-:Y:S05]  /*7700*/  @!P1 BRA `(.L_x_287) ;  /* 0x0000000000049947 */ /* 0x000fea0003800000 */
[----:B------:R2:W5:Y:S02]  /*7710*/  LDG.E.LTC128B.U16 R152, desc[UR36][R8.64+0x1f2] ;  /* 0x0001f22408987981 */ /* 0x000564000c1e1520 */
.L_x_287:
[----:B------:R-:W-:Y:S05]  /*7720*/  BSYNC B1 ;  /* 0x0000000000017941 */ /* 0x000fea0003800000 */
.L_x_286:
[----:B------:R-:W-:Y:S05]  /*7730*/  @!P1 BRA `(.L_x_288) ;  /* 0x0000002400309947 */ /* 0x000fea0003800000 */
[----:B-----5:R-:W-:-:S05]  /*7740*/  HADD2.F32 R152, -RZ, R152.H0_H0 ;  /* 0x20000098ff987230 */ /* 0x020fca0000004100 */
[----:B------:R-:W-:-:S04]  /*7750*/  FMUL R152, R152, R155 ;  /* 0x0000009b98987220 */ /* 0x000fc80000400000 */
[----:B------:R-:W-:-:S05]  /*7760*/  FFMA R152, R151, R154, R152 ;  /* 0x0000009a97987223 */ /* 0x000fca0000000098 */
[----:B------:R-:W-:-:S05]  /*7770*/  F2FP.F16.F32.PACK_AB R152, RZ, R152 ;  /* 0x00000098ff98723e */ /* 0x000fca00000000ff */
[----:B------:R4:W-:Y:S01]  /*7780*/  STG.E.U16 desc[UR36][R10.64+0x1f2], R152 ;  /* 0x0001f2980a007986 */ /* 0x0009e2000c101524 */
[----:B------:R-:W-:Y:S05]  /*7790*/  BRA `(.L_x_288) ;  /* 0x0000002400187947 */ /* 0x000fea0003800000 */
.L_x_35:
[----:B------:R-:W-:Y:S01]  /*77a0*/  ISETP.GT.AND P2, PT, R3, 0x1, PT ;  /* 0x000000010300780c */ /* 0x000fe20003f44270 */
[----:B------:R-:W-:Y:S01]  /*77b0*/  ULDC.64 UR4, c[0x0][0x5c0] ;  /* 0x0001700000047ab9 */ /* 0x000fe20000000a00 */
[-C--:B------:R-:W-:Y:S01]  /*77c0*/  FMUL R24, R24, R154.reuse ;  /* 0x0000009a18187220 */ /* 0x080fe20000400000 */
[-C--:B------:R-:W-:Y:S01]  /*77d0*/  FMUL R25, R25, R154.reuse ;  /* 0x0000009a19197220 */ /* 0x080fe20000400000 */
[----:B------:R-:W-:Y:S01]  /*77e0*/  ISETP.GT.AND P1, PT, R0, RZ, P2 ;  /* 0x000000ff0000720c */ /* 0x000fe20001724270 */
[-C--:B------:R-:W-:Y:S01]  /*77f0*/  FMUL R26, R26, R154.reuse ;  /* 0x0000009a1a1a7220 */ /* 0x080fe20000400000 */
[----:B------:R-:W-:Y:S01]  /*7800*/  LEA R4, P4, R160, UR4, 0x1 ;  /* 0x00000004a0047c11 */ /* 0x000fe2000f8808ff */
[----:B------:R-:W-:Y:S01]  /*7810*/  FMUL R27, R27, R154 ;  /* 0x0000009a1b1b7220 */ /* 0x000fe20000400000 */
[----:B------:R-:W-:Y:S01]  /*7820*/  F2FP.F16.F32.PACK_AB R24, RZ, R24 ;  /* 0x00000018ff18723e */ /* 0x000fe200000000ff */
[-C--:B------:R-:W-:Y:S01]  /*7830*/  FMUL R28, R28, R154.reuse ;  /* 0x0000009a1c1c7220 */ /* 0x080fe20000400000 */
[----:B------:R-:W-:Y:S01]  /*7840*/  LEA.HI.X R5, R160, UR5, R171, 0x1, P4 ;  /* 0x00000005a0057c11 */ /* 0x000fe2000a0f0cab */
[-C--:B------:R-:W-:Y:S01]  /*7850*/  FMUL R29, R29, R154.reuse ;  /* 0x0000009a1d1d7220 */ /* 0x080fe20000400000 */
[----:B------:R-:W-:Y:S01]  /*7860*/  F2FP.F16.F32.PACK_AB R25, RZ, R25 ;  /* 0x00000019ff19723e */ /* 0x000fe200000000ff */
[-C--:B------:R-:W-:Y:S01]  /*7870*/  FMUL R30, R30, R154.reuse ;  /* 0x0000009a1e1e7220 */ /* 0x080fe20000400000 */
[----:B------:R-:W-:Y:S01]  /*7880*/  ISETP.GT.AND P2, PT, R0, 0x8, P2 ;  /* 0x000000080000780c */ /* 0x000fe20001744270 */
[----:B------:R-:W-:Y:S01]  /*7890*/  @P3 STG.E.U16 desc[UR36][R4.64], R24 ;  /* 0x0000001804003986 */ /* 0x000fe2000c101524 */
[C---:B------:R-:W-:Y:S01]  /*78a0*/  SHF.L.U64.HI R11, R10.reuse, 0x4, R11 ;  /* 0x000000040a0b7819 */ /* 0x040fe2000001020b */
[----:B------:R-:W-:Y:S01]  /*78b0*/  FMUL R31, R31, R154 ;  /* 0x0000009a1f1f7220 */ /* 0x000fe20000400000 */
[----:B------:R-:W-:Y:S01]  /*78c0*/  LEA R6, P3, R10, R4, 0x4 ;  /* 0x000000040a067211 */ /* 0x000fe200078620ff */
[----:B------:R-:W-:Y:S01]  /*78d0*/  @P1 STG.E.U16 desc[UR36][R4.64+0x2], R25 ;  /* 0x0000021904001986 */ /* 0x000fe2000c101524 */
[----:B------:R-:W-:Y:S01]  /*78e0*/  ISETP.GT.AND P1, PT, R0, 0x8, P0 ;  /* 0x000000080000780c */ /* 0x000fe20000724270 */
[----:B------:R-:W-:Y:S01]  /*78f0*/  FMUL R32, R32, R154 ;  /* 0x0000009a20207220 */ /* 0x000fe20000400000 */
[----:B------:R-:W-:Y:S01]  /*7900*/  F2FP.F16.F32.PACK_AB R26, RZ, R26 ;  /* 0x0000001aff1a723e */ /* 0x000fe200000000ff */
[----:B------:R-:W-:Y:S01]  /*7910*/  IMAD.X R7, R11, 0x1, R5, P3 ;  /* 0x000000010b077824 */ /* 0x000fe200018e0605 */
[----:B------:R-:W-:Y:S01]  /*7920*/  F2FP.F16.F32.PACK_AB R27, RZ, R27 ;  /* 0x0000001bff1b723e */ /* 0x000fe200000000ff */
[-C--:B------:R-:W-:Y:S01]  /*7930*/  FMUL R33, R33, R154.reuse ;  /* 0x0000009a21217220 */ /* 0x080fe20000400000 */
[----:B------:R-:W-:Y:S01]  /*7940*/  ISETP.GT.AND P0, PT, R3, 0x8, PT ;  /* 0x000000080300780c */ /* 0x000fe20003f04270 */
[----:B------:R-:W-:Y:S01]  /*7950*/  FMUL R34, R34, R154 ;  /* 0x0000009a22227220 */ /* 0x000fe20000400000 */
[----:B------:R-:W-:Y:S01]  /*7960*/  F2FP.F16.F32.PACK_AB R28, RZ, R28 ;  /* 0x0000001cff1c723e */ /* 0x000fe200000000ff */
[-C--:B------:R-:W-:Y:S01]  /*7970*/  FMUL R35, R35, R154.reuse ;  /* 0x0000009a23237220 */ /* 0x080fe20000400000 */
[----:B------:R-:W-:Y:S01]  /*7980*/  ISETP.GT.AND P4, PT, R0, RZ, P0 ;  /* 0x000000ff0000720c */ /* 0x000fe20000784270 */
[-C--:B------:R-:W-:Y:S01]  /*7990*/  FMUL R36, R36, R154.reuse ;  /* 0x0000009a24247220 */ /* 0x080fe20000400000 */
[----:B------:R-:W-:Y:S01]  /*79a0*/  F2FP.F16.F32.PACK_AB R29, RZ, R29 ;  /* 0x0000001dff1d723e */ /* 0x000fe200000000ff */
[----:B------:R-:W-:Y:S01]  /*79b0*/  @P1 STG.E.U16 desc[UR36][R6.64], R26 ;  /* 0x0000001a06001986 */ /* 0x000fe2000c101524 */
[----:B------:R-:W-:Y:S01]  /*79c0*/  ISETP.GT.AND P1, PT, R0, 0x8, P0 ;  /* 0x000000080000780c */ /* 0x000fe20000724270 */
[----:B------:R-:W-:Y:S01]  /*79d0*/  FMUL R37, R37, R154 ;  /* 0x0000009a25257220 */ /* 0x000fe20000400000 */
[----:B------:R-:W-:Y:S01]  /*79e0*/  F2FP.F16.F32.PACK_AB R30, RZ, R30 ;  /* 0x0000001eff1e723e */ /* 0x000fe200000000ff */
[----:B------:R-:W-:Y:S01]  /*79f0*/  @P2 STG.E.U16 desc[UR36][R6.64+0x2], R27 ;  /* 0x0000021b06002986 */ /* 0x000fe2000c101524 */
[----:B------:R-:W-:Y:S01]  /*7a00*/  ISETP.GT.AND P2, PT, R3, 0x9, PT ;  /* 0x000000090300780c */ /* 0x000fe20003f44270 */
[-C--:B------:R-:W-:Y:S01]  /*7a10*/  FMUL R38, R38, R154.reuse ;  /* 0x0000009a26267220 */ /* 0x080fe20000400000 */
[----:B------:R-:W-:Y:S01]  /*7a20*/  F2FP.F16.F32.PACK_AB R31, RZ, R31 ;  /* 0x0000001fff1f723e */ /* 0x000fe200000000ff */
[-C--:B------:R-:W-:Y:S01]  /*7a30*/  FMUL R39, R39, R154.reuse ;  /* 0x0000009a27277220 */ /* 0x080fe20000400000 */
[C---:B------:R-:W-:Y:S01]  /*7a40*/  ISETP.GT.AND P3, PT, R0.reuse, RZ, P2 ;  /* 0x000000ff0000720c */ /* 0x040fe20001764270 */
[----:B------:R-:W-:Y:S01]  /*7a50*/  @P4 STG.E.U16 desc[UR36][R4.64+0x10], R28 ;  /* 0x0000101c04004986 */ /* 0x000fe2000c101524 */
[----:B------:R-:W-:Y:S01]  /*7a60*/  ISETP.GT.AND P2, PT, R0, 0x8, P2 ;  /* 0x000000080000780c */ /* 0x000fe20001744270 */
        /* <DEDUP_REMOVED lines=8> */
[----:B------:R-:W-:Y:S01]  /*7af0*/  FMUL R44, R44, R154 ;  /* 0x0000009a2c2c7220 */ /* 0x000fe20000400000 */
[----:B------:R-:W-:Y:S01]  /*7b00*/  F2FP.F16.F32.PACK_AB R34, RZ, R34 ;  /* 0x00000022ff22723e */ /* 0x000fe200000000ff */
[----:B------:R-:W-:Y:S01]  /*7b10*/  @P3 STG.E.U16 desc[UR36][R4.64+0x12], R29 ;  /* 0x0000121d04003986 */ /* 0x000fe2000c101524 */
[----:B------:R-:W-:Y:S01]  /*7b20*/  ISETP.GT.AND P3, PT, R3, 0x11, PT ;  /* 0x000000110300780c */ /* 0x000fe20003f64270 */
[-C--:B------:R-:W-:Y:S01]  /*7b30*/  FMUL R45, R45, R154.reuse ;  /* 0x0000009a2d2d7220 */ /* 0x080fe20000400000 */
[----:B------:R-:W-:Y:S01]  /*7b40*/  F2FP.F16.F32.PACK_AB R35, RZ, R35 ;  /* 0x00000023ff23723e */ /* 0x000fe200000000ff */
[----:B------:R-:W-:Y:S01]  /*7b50*/  @P1 STG.E.U16 desc[UR36][R6.64+0x10], R30 ;  /* 0x0000101e06001986 */ /* 0x000fe2000c101524 */
[----:B------:R-:W-:Y:S01]  /*7b60*/  ISETP.GT.AND P1, PT, R0, 0x8, P0 ;  /* 0x000000080000780c */ /* 0x000fe20000724270 */
[-C--:B------:R-:W-:Y:S01]  /*7b70*/  FMUL R46, R46, R154.reuse ;  /* 0x0000009a2e2e7220 */ /* 0x080fe20000400000 */
[----:B------:R-:W-:Y:S01]  /*7b80*/  ISETP.GT.AND P0, PT, R3, 0x18, PT ;  /* 0x000000180300780c */ /* 0x000fe20003f04270 */
[----:B------:R-:W-:Y:S01]  /*7b90*/  @P2 STG.E.U16 desc[UR36][R6.64+0x12], R31 ;  /* 0x0000121f06002986 */ /* 0x000fe2000c101524 */
[C---:B------:R-:W-:Y:S01]  /*7ba0*/  ISETP.GT.AND P2, PT, R0.reuse, RZ, P3 ;  /* 0x000000ff0000720c */ /* 0x040fe20001f44270 */
[-C--:B------:R-:W-:Y:S01]  /*7bb0*/  FMUL R47, R47, R154.reuse ;  /* 0x0000009a2f2f7220 */ /* 0x080fe20000400000 */
[C---:B------:R-:W-:Y:S01]  /*7bc0*/  ISETP.GT.AND P3, PT, R0.reuse, 0x8, P3 ;  /* 0x000000080000780c */ /* 0x040fe20001f64270 */
[----:B------:R-:W-:Y:S01]  /*7bd0*/  @P4 STG.E.U16 desc[UR36][R4.64+0x20], R32 ;  /* 0x0000202004004986 */ /* 0x000fe2000c101524 */
[----:B------:R-:W-:Y:S01]  /*7be0*/  ISETP.GT.AND P4, PT, R0, RZ, P0 ;  /* 0x000000ff0000720c */ /* 0x000fe20000784270 */
[----:B------:R-:W-:Y:S01]  /*7bf0*/  FMUL R48, R48, R154 ;  /* 0x0000009a30307220 */ /* 0x000fe20000400000 */
[----:B------:R-:W-:Y:S01]  /*7c00*/  F2FP.F16.F32.PACK_AB R36, RZ, R36 ;  /* 0x00000024ff24723e */ /* 0x000fe200000000ff */
[-C--:B------:R-:W-:Y:S01]  /*7c10*/  FMUL R49, R49, R154.reuse ;  /* 0x0000009a31317220 */ /* 0x080fe20000400000 */
[----:B------:R-:W-:Y:S01]  /*7c20*/  F2FP.F16.F32.PACK_AB R37, RZ, R37 ;  /* 0x00000025ff25723e */ /* 0x000fe200000000ff */
[----:B------:R-:W-:Y:S01]  /*7c30*/  FMUL R50, R50, R154 ;  /* 0x0000009a32327220 */ /* 0x000fe20000400000 */
[----:B------:R-:W-:Y:S01]  /*7c40*/  F2FP.F16.F32.PACK_AB R38, RZ, R38 ;  /* 0x00000026ff26723e */ /* 0x000fe200000000ff */
[----:B------:R-:W-:Y:S01]  /*7c50*/  FMUL R51, R51, R154 ;  /* 0x0000009a33337220 */ /* 0x000fe20000400000 */
[----:B------:R-:W-:Y:S01]  /*7c60*/  F2FP.F16.F32.PACK_AB R39, RZ, R39 ;  /* 0x00000027ff27723e */ /* 0x000fe200000000ff */
[----:B------:R-:W-:Y:S01]  /*7c70*/  @P2 STG.E.U16 desc[UR36][R4.64+0x22], R33 ;  /* 0x0000222104002986 */ /* 0x000fe2000c101524 */
[----:B------:R-:W-:Y:S01]  /*7c80*/  F2FP.F16.F32.PACK_AB R40, RZ, R40 ;  /* 0x00000028ff28723e */ /* 0x000fe200000000ff */
[-C--:B------:R-:W-:Y:S01]  /*7c90*/  FMUL R52, R52, R154.reuse ;  /* 0x0000009a34347220 */ /* 0x080fe20000400000 */
[----:B------:R-:W-:Y:S01]  /*7ca0*/  F2FP.F16.F32.PACK_AB R41, RZ, R41 ;  /* 0x00000029ff29723e */ /* 0x000fe200000000ff */
[----:B------:R-:W-:Y:S01]  /*7cb0*/  @P1 STG.E.U16 desc[UR36][R6.64+0x20], R34 ;  /* 0x0000202206001986 */ /* 0x000fe2000c101524 */
[----:B------:R-:W-:Y:S01]  /*7cc0*/  ISETP.GT.AND P1, PT, R0, 0x8, P0 ;  /* 0x000000080000780c */ /* 0x000fe20000724270 */
[-C--:B------:R-:W-:Y:S01]  /*7cd0*/  FMUL R53, R53, R154.reuse ;  /* 0x0000009a35357220 */ /* 0x080fe20000400000 */
[C---:B------:R-:W-:Y:S01]  /*7ce0*/  ISETP.GT.AND P0, PT, R3.reuse, 0x20, PT ;  /* 0x000000200300780c */ /* 0x040fe20003f04270 */
[----:B------:R-:W-:Y:S01]  /*7cf0*/  @P3 STG.E.U16 desc[UR36][R6.64+0x22], R35 ;  /* 0x0000222306003986 */ /* 0x000fe2000c101524 */
[----:B------:R-:W-:Y:S01]  /*7d00*/  ISETP.GT.AND P3, PT, R3, 0x19, PT ;  /* 0x000000190300780c */ /* 0x000fe20003f64270 */
[----:B------:R-:W-:Y:S01]  /*7d10*/  FMUL R54, R54, R154 ;  /* 0x0000009a36367220 */ /* 0x000fe20000400000 */
[----:B------:R-:W-:Y:S01]  /*7d20*/  F2FP.F16.F32.PACK_AB R42, RZ, R42 ;  /* 0x0000002aff2a723e */ /* 0x000fe200000000ff */
[----:B------:R-:W-:Y:S01]  /*7d30*/  @P4 STG.E.U16 desc[UR36][R4.64+0x30], R36 ;  /* 0x0000302404004986 */ /* 0x000fe2000c101524 */
[C---:B------:R-:W-:Y:S01]  /*7d40*/  ISETP.GT.AND P2, PT, R0.reuse, RZ, P3 ;  /* 0x000000ff0000720c */ /* 0x040fe20001f44270 */
[-C--:B------:R-:W-:Y:S01]  /*7d50*/  FMUL R55, R55, R154.reuse ;  /* 0x0000009a37377220 */ /* 0x080fe20000400000 */
[----:B------:R-:W-:Y:S01]  /*7d60*/  ISETP.GT.AND P3, PT, R0, 0x8, P3 ;  /* 0x000000080000780c */ /* 0x000fe20001f64270 */
[-C--:B------:R-:W-:Y:S01]  /*7d70*/  FMUL R56, R56, R154.reuse ;  /* 0x0000009a38387220 */ /* 0x080fe20000400000 */
[----:B------:R-:W-:Y:S01]  /*7d80*/  ISETP.GT.AND P4, PT, R0, RZ, P0 ;  /* 0x000000ff0000720c */ /* 0x000fe20000784270 */
[-C--:B------:R-:W-:Y:S01]  /*7d90*/  FMUL R57, R57, R154.reuse ;  /* 0x0000009a39397220 */ /* 0x080fe20000400000 */
[----:B------:R-:W-:Y:S01]  /*7da0*/  F2FP.F16.F32.PACK_AB R43, RZ, R43 ;  /* 0x0000002bff2b723e */ /* 0x000fe200000000ff */
[----:B------:R-:W-:Y:S01]  /*7db0*/  FMUL R58, R58, R154 ;  /* 0x0000009a3a3a7220 */ /* 0x000fe20000400000 */
[----:B------:R-:W-:Y:S01]  /*7dc0*/  F2FP.F16.F32.PACK_AB R44, RZ, R44 ;  /* 0x0000002cff2c723e */ /* 0x000fe200000000ff */
[-C--:B------:R-:W-:Y:S01]  /*7dd0*/  FMUL R59, R59, R154.reuse ;  /* 0x0000009a3b3b7220 */ /* 0x080fe20000400000 */
[----:B------:R-:W-:Y:S01]  /*7de0*/  F2FP.F16.F32.PACK_AB R45, RZ, R45 ;  /* 0x0000002dff2d723e */ /* 0x000fe200000000ff */
[----:B------:R-:W-:Y:S01]  /*7df0*/  FMUL R60, R60, R154 ;  /* 0x0000009a3c3c7220 */ /* 0x000fe20000400000 */
[----:B------:R-:W-:Y:S01]  /*7e00*/  F2FP.F16.F32.PACK_AB R46, RZ, R46 ;  /* 0x0000002eff2e723e */ /* 0x000fe200000000ff */
[----:B------:R-:W-:Y:S01]  /*7e10*/  @P2 STG.E.U16 desc[UR36][R4.64+0x32], R37 ;  /* 0x0000322504002986 */ /* 0x000fe2000c101524 */
[----:B------:R-:W-:Y:S01]  /*7e20*/  F2FP.F16.F32.PACK_AB R47, RZ, R47 ;  /* 0x0000002fff2f723e */ /* 0x000fe200000000ff */
[----:B------:R-:W-:Y:S01]  /*7e30*/  FMUL R61, R61, R154 ;  /* 0x0000009a3d3d7220 */ /* 0x000fe20000400000 */
[----:B------:R-:W-:Y:S01]  /*7e40*/  F2FP.F16.F32.PACK_AB R48, RZ, R48 ;  /* 0x00000030ff30723e */ /* 0x000fe200000000ff */
[----:B------:R-:W-:Y:S01]  /*7e50*/  @P1 STG.E.U16 desc[UR36][R6.64+0x30], R38 ;  /* 0x0000302606001986 */ /* 0x000fe2000c101524 */
[----:B------:R-:W-:Y:S01]  /*7e60*/  ISETP.GT.AND P1, PT, R0, 0x8, P0 ;  /* 0x000000080000780c */ /* 0x000fe20000724270 */
[-C--:B------:R-:W-:Y:S01]  /*7e70*/  FMUL R62, R62, R154.reuse ;  /* 0x0000009a3e3e7220 */ /* 0x080fe20000400000 */
[C---:B------:R-:W-:Y:S01]  /*7e80*/  ISETP.GT.AND P0, PT, R3.reuse, 0x28, PT ;  /* 0x000000280300780c */ /* 0x040fe20003f04270 */
[----:B------:R-:W-:Y:S01]  /*7e90*/  @P3 STG.E.U16 desc[UR36][R6.64+0x32], R39 ;  /* 0x0000322706003986 */ /* 0x000fe2000c101524 */
[----:B------:R-:W-:Y:S01]  /*7ea0*/  ISETP.GT.AND P3, PT, R3, 0x21, PT ;  /* 0x000000210300780c */ /* 0x000fe20003f64270 */
[-C--:B------:R-:W-:Y:S01]  /*7eb0*/  FMUL R63, R63, R154.reuse ;  /* 0x0000009a3f3f7220 */ /* 0x080fe20000400000 */
[----:B------:R-:W-:Y:S01]  /*7ec0*/  F2FP.F16.F32.PACK_AB R49, RZ, R49 ;  /* 0x00000031ff31723e */ /* 0x000fe200000000ff */
[----:B------:R-:W-:Y:S01]  /*7ed0*/  @P4 STG.E.U16 desc[UR36][R4.64+0x40], R40 ;  /* 0x0000402804004986 */ /* 0x000fe2000c101524 */
[----:B------:R-:W-:Y:S01]  /*7ee0*/  ISETP.GT.AND P2, PT, R0, RZ, P3 ;  /* 0x000000ff0000720c */ /* 0x000fe20001f44270 */
[-C--:B------:R-:W-:Y:S01]  /*7ef0*/  FMUL R64, R64, R154.reuse ;  /* 0x0000009a40407220 */ /* 0x080fe20000400000 */
[C---:B------:R-:W-:Y:S01]  /*7f00*/  ISETP.GT.AND P3, PT, R0.reuse, 0x8, P3 ;  /* 0x000000080000780c */ /* 0x040fe20001f64270 */
[-C--:B------:R-:W-:Y:S01]  /*7f10*/  FMUL R65, R65, R154.reuse ;  /* 0x0000009a41417220 */ /* 0x080fe20000400000 */
        /* <DEDUP_REMOVED lines=248> */
[----:B------:R-:W-:-:S02]  /*8ea0*/  ISETP.GT.AND P1, PT, R0, 0x8, P0 ;  /* 0x000000080000780c */ /* 0x000fc40000724270 */
[C---:B------:R-:W-:Y:S01]  /*8eb0*/  ISETP.GT.AND P0, PT, R3.reuse, 0x78, PT ;  /* 0x000000780300780c */ /* 0x040fe20003f04270 */
[----:B------:R-:W-:Y:S01]  /*8ec0*/  @P3 STG.E.U16 desc[UR36][R6.64+0xd2], R79 ;  /* 0x0000d24f06003986 */ /* 0x000fe2000c101524 */
[----:B------:R-:W-:Y:S02]  /*8ed0*/  ISETP.GT.AND P3, PT, R3, 0x71, PT ;  /* 0x000000710300780c */ /* 0x000fe40003f64270 */
[----:B------:R-:W-:Y:S01]  /*8ee0*/  F2FP.F16.F32.PACK_AB R119, RZ, R119 ;  /* 0x00000077ff77723e */ /* 0x000fe200000000ff */
[----:B------:R-:W-:Y:S01]  /*8ef0*/  @P4 STG.E.U16 desc[UR36][R4.64+0xe0], R80 ;  /* 0x0000e05004004986 */ /* 0x000fe2000c101524 */
[C---:B------:R-:W-:Y:S02]  /*8f00*/  ISETP.GT.AND P2, PT, R0.reuse, RZ, P3 ;  /* 0x000000ff0000720c */ /* 0x040fe40001f44270 */
[C---:B------:R-:W-:Y:S02]  /*8f10*/  ISETP.GT.AND P3, PT, R0.reuse, 0x8, P3 ;  /* 0x000000080000780c */ /* 0x040fe40001f64270 */
[----:B------:R-:W-:-:S02]  /*8f20*/  ISETP.GT.AND P4, PT, R0, RZ, P0 ;  /* 0x000000ff0000720c */ /* 0x000fc40000784270 */
[----:B------:R-:W-:Y:S02]  /*8f30*/  F2FP.F16.F32.PACK_AB R120, RZ, R120 ;  /* 0x00000078ff78723e */ /* 0x000fe400000000ff */
[----:B------:R-:W-:Y:S02]  /*8f40*/  F2FP.F16.F32.PACK_AB R121, RZ, R121 ;  /* 0x00000079ff79723e */ /* 0x000fe400000000ff */
[----:B------:R-:W-:Y:S02]  /*8f50*/  F2FP.F16.F32.PACK_AB R122, RZ, R122 ;  /* 0x0000007aff7a723e */ /* 0x000fe400000000ff */
[----:B------:R-:W-:Y:S01]  /*8f60*/  F2FP.F16.F32.PACK_AB R123, RZ, R123 ;  /* 0x0000007bff7b723e */ /* 0x000fe200000000ff */
[----:B------:R-:W-:Y:S01]  /*8f70*/  @P2 STG.E.U16 desc[UR36][R4.64+0xe2], R81 ;  /* 0x0000e25104002986 */ /* 0x000fe2000c101524 */
[----:B------:R-:W-:Y:S02]  /*8f80*/  F2FP.F16.F32.PACK_AB R124, RZ, R124 ;  /* 0x0000007cff7c723e */ /* 0x000fe400000000ff */
        /* <DEDUP_REMOVED lines=66> */
[----:B------:R-:W-:Y:S04]  /*93b0*/  @P2 STG.E.U16 desc[UR36][R4.64+0x122], R97 ;  /* 0x0001226104002986 */ /* 0x000fe8000c101524 */
[----:B------:R-:W-:Y:S01]  /*93c0*/  @P1 STG.E.U16 desc[UR36][R6.64+0x120], R98 ;  /* 0x0001206206001986 */ /* 0x000fe2000c101524 */
[----:B------:R-:W-:-:S02]  /*93d0*/  ISETP.GT.AND P1, PT, R0, 0x8, P0 ;  /* 0x000000080000780c */ /* 0x000fc40000724270 */
[C---:B------:R-:W-:Y:S01]  /*93e0*/  ISETP.GT.AND P0, PT, R3.reuse, 0xa0, PT ;  /* 0x000000a00300780c */ /* 0x040fe20003f04270 */
[----:B------:R-:W-:Y:S01]  /*93f0*/  @P3 STG.E.U16 desc[UR36][R6.64+0x122], R99 ;  /* 0x0001226306003986 */ /* 0x000fe2000c101524 */
[----:B------:R-:W-:-:S03]  /*9400*/  ISETP.GT.AND P3, PT, R3, 0x99, PT ;  /* 0x000000990300780c */ /* 0x000fc60003f64270 */
[----:B------:R-:W-:Y:S01]  /*9410*/  @P4 STG.E.U16 desc[UR36][R4.64+0x130], R100 ;  /* 0x0001306404004986 */ /* 0x000fe2000c101524 */
[C---:B------:R-:W-:Y:S02]  /*9420*/  ISETP.GT.AND P2, PT, R0.reuse, RZ, P3 ;  /* 0x000000ff0000720c */ /* 0x040fe40001f44270 */
[C---:B------:R-:W-:Y:S02]  /*9430*/  ISETP.GT.AND P3, PT, R0.reuse, 0x8, P3 ;  /* 0x000000080000780c */ /* 0x040fe40001f64270 */
[----:B------:R-:W-:-:S09]  /*9440*/  ISETP.GT.AND P4, PT, R0, RZ, P0 ;  /* 0x000000ff0000720c */ /* 0x000fd20000784270 */
[----:B------:R-:W-:Y:S04]  /*9450*/  @P2 STG.E.U16 desc[UR36][R4.64+0x132], R101 ;  /* 0x0001326504002986 */ /* 0x000fe8000c101524 */
[----:B------:R-:W-:Y:S01]  /*9460*/  @P1 STG.E.U16 desc[UR36][R6.64+0x130], R102 ;  /* 0x0001306606001986 */ /* 0x000fe2000c101524 */
[----:B------:R-:W-:Y:S02]  /*9470*/  ISETP.GT.AND P1, PT, R0, 0x8, P0 ;  /* 0x000000080000780c */ /* 0x000fe40000724270 */
        /* <DEDUP_REMOVED lines=76> */
[C---:B------:R-:W-:Y:S02]  /*9940*/  ISETP.GT.AND P3, PT, R0.reuse, RZ, P0 ;  /* 0x000000ff0000720c */ /* 0x040fe40000764270 */
[----:B------:R-:W-:-:S07]  /*9950*/  ISETP.GT.AND P0, PT, R0, 0x8, P0 ;  /* 0x000000080000780c */ /* 0x000fce0000704270 */
[----:B------:R-:W-:Y:S04]  /*9960*/  @P2 STG.E.U16 desc[UR36][R4.64+0x1b2], R133 ;  /* 0x0001b28504002986 */ /* 0x000fe8000c101524 */
[----:B------:R-:W-:Y:S01]  /*9970*/  @P1 STG.E.U16 desc[UR36][R6.64+0x1b0], R134 ;  /* 0x0001b08606001986 */ /* 0x000fe2000c101524 */
[----:B------:R-:W-:-:S03]  /*9980*/  ISETP.GT.AND P1, PT, R3, 0xe8, PT ;  /* 0x000000e80300780c */ /* 0x000fc60003f24270 */
        /* <DEDUP_REMOVED lines=11> */
[C---:B------:R-:W-:Y:S02]  /*9a40*/  ISETP.GT.AND P2, PT, R0.reuse, RZ, P0 ;  /* 0x000000ff0000720c */ /* 0x040fe40000744270 */
[----:B------:R-:W-:Y:S01]  /*9a50*/  ISETP.GT.AND P0, PT, R0, 0x8, P0 ;  /* 0x000000080000780c */ /* 0x000fe20000704270 */
[----:B------:R-:W-:Y:S01]  /*9a60*/  @P3 STG.E.U16 desc[UR36][R4.64+0x1d0], R140 ;  /* 0x0001d08c04003986 */ /* 0x000fe2000c101524 */
[----:B------:R-:W-:-:S04]  /*9a70*/  ISETP.GT.AND P3, PT, R3, 0xf0, PT ;  /* 0x000000f00300780c */ /* 0x000fc80003f64270 */
[C---:B------:R-:W-:Y:S02]  /*9a80*/  ISETP.GT.AND P4, PT, R0.reuse, RZ, P3 ;  /* 0x000000ff0000720c */ /* 0x040fe40001f84270 */
[----:B------:R-:W-:-:S03]  /*9a90*/  ISETP.GT.AND P3, PT, R0, 0x8, P3 ;  /* 0x000000080000780c */ /* 0x000fc60001f64270 */
[----:B------:R-:W-:Y:S01]  /*9aa0*/  @P2 STG.E.U16 desc[UR36][R4.64+0x1d2], R141 ;  /* 0x0001d28d04002986 */ /* 0x000fe2000c101524 */
[----:B------:R-:W-:-:S03]  /*9ab0*/  ISETP.GT.AND P2, PT, R3, 0xf8, PT ;  /* 0x000000f80300780c */ /* 0x000fc60003f44270 */
[----:B------:R-:W-:Y:S01]  /*9ac0*/  @P1 STG.E.U16 desc[UR36][R6.64+0x1d0], R142 ;  /* 0x0001d08e06001986 */ /* 0x000fe2000c101524 */
[----:B------:R-:W-:-:S03]  /*9ad0*/  ISETP.GT.AND P1, PT, R3, 0xf9, PT ;  /* 0x000000f90300780c */ /* 0x000fc60003f24270 */
[----:B------:R-:W-:Y:S01]  /*9ae0*/  @P0 STG.E.U16 desc[UR36][R6.64+0x1d2], R143 ;  /* 0x0001d28f06000986 */ /* 0x000fe2000c101524 */
[----:B------:R-:W-:-:S03]  /*9af0*/  ISETP.GT.AND P0, PT, R3, 0xf1, PT ;  /* 0x000000f10300780c */ /* 0x000fc60003f04270 */
[----:B------:R-:W-:Y:S01]  /*9b00*/  @P4 STG.E.U16 desc[UR36][R4.64+0x1e0], R144 ;  /* 0x0001e09004004986 */ /* 0x000fe2000c101524 */
[C---:B------:R-:W-:Y:S02]  /*9b10*/  ISETP.GT.AND P4, PT, R0.reuse, RZ, P0 ;  /* 0x000000ff0000720c */ /* 0x040fe40000784270 */
[----:B------:R-:W-:-:S11]  /*9b20*/  ISETP.GT.AND P0, PT, R0, 0x8, P0 ;  /* 0x000000080000780c */ /* 0x000fd60000704270 */
[----:B------:R-:W-:Y:S01]  /*9b30*/  @P4 STG.E.U16 desc[UR36][R4.64+0x1e2], R145 ;  /* 0x0001e29104004986 */ /* 0x000fe2000c101524 */
[C---:B------:R-:W-:Y:S02]  /*9b40*/  ISETP.GT.AND P4, PT, R0.reuse, RZ, P2 ;  /* 0x000000ff0000720c */ /* 0x040fe40001784270 */
[C---:B------:R-:W-:Y:S01]  /*9b50*/  ISETP.GT.AND P2, PT, R0.reuse, 0x8, P2 ;  /* 0x000000080000780c */ /* 0x040fe20001744270 */
[----:B------:R-:W-:Y:S01]  /*9b60*/  @P3 STG.E.U16 desc[UR36][R6.64+0x1e0], R146 ;  /* 0x0001e09206003986 */ /* 0x000fe2000c101524 */
[C---:B------:R-:W-:Y:S02]  /*9b70*/  ISETP.GT.AND P3, PT, R0.reuse, RZ, P1 ;  /* 0x000000ff0000720c */ /* 0x040fe40000f64270 */
[----:B------:R-:W-:Y:S01]  /*9b80*/  ISETP.GT.AND P1, PT, R0, 0x8, P1 ;  /* 0x000000080000780c */ /* 0x000fe20000f24270 */
[----:B------:R-:W-:Y:S06]  /*9b90*/  @P0 STG.E.U16 desc[UR36][R6.64+0x1e2], R147 ;  /* 0x0001e29306000986 */ /* 0x000fec000c101524 */
[----:B------:R-:W-:Y:S04]  /*9ba0*/  @P4 STG.E.U16 desc[UR36][R4.64+0x1f0], R148 ;  /* 0x0001f09404004986 */ /* 0x000fe8000c101524 */
[----:B------:R0:W-:Y:S02]  /*9bb0*/  @P3 STG.E.U16 desc[UR36][R4.64+0x1f2], R149 ;  /* 0x0001f29504003986 */ /* 0x0001e4000c101524 */
[----:B0-----:R-:W-:-:S02]  /*9bc0*/  @P2 IMAD.MOV.U32 R4, RZ, RZ, R6 ;  /* 0x000000ffff042224 */ /* 0x001fc400078e0006 */
[----:B------:R-:W-:-:S05]  /*9bd0*/  @P2 IMAD.MOV.U32 R5, RZ, RZ, R7 ;  /* 0x000000ffff052224 */ /* 0x000fca00078e0007 */
[----:B------:R0:W-:Y:S04]  /*9be0*/  @P2 STG.E.U16 desc[UR36][R4.64+0x1f0], R150 ;  /* 0x0001f09604002986 */ /* 0x0001e8000c101524 */
[----:B------:R0:W-:Y:S02]  /*9bf0*/  @P1 STG.E.U16 desc[UR36][R6.64+0x1f2], R151 ;  /* 0x0001f29706001986 */ /* 0x0001e4000c101524 */
.L_x_288:
[----:B------:R-:W-:Y:S05]  /*9c00*/  BSYNC B0 ;  /* 0x0000000000007941 */ /* 0x000fea0003800000 */
.L_x_34:
[----:B------:R-:W-:Y:S01]  /*9c10*/  ULDC UR4, c[0x0][0xc] ;  /* 0x0000030000047ab9 */ /* 0x000fe20000000800 */
[----:B------:R-:W-:Y:S01]  /*9c20*/  ULDC UR5, c[0x0][0x10] ;  /* 0x0000040000057ab9 */ /* 0x000fe20000000800 */
[----:B0-----:R-:W0:Y:S01]  /*9c30*/  LDC R3, c[0x0][0x14] ;  /* 0x00000500ff037b82 */ /* 0x001e220000000800 */
[----:B------:R-:W-:Y:S01]  /*9c40*/  UIMAD.WIDE.U32 UR4, UR4, UR5, URZ ;  /* 0x00000005040472a5 */ /* 0x000fe2000f8e003f */
[----:B------:R-:W-:Y:S01]  /*9c50*/  PRMT R0, RZ, 0x7610, R0 ;  /* 0x00007610ff007816 */ /* 0x000fe20000000000 */
[----:B----45:R-:W-:Y:S02]  /*9c60*/  IMAD.MOV.U32 R152, RZ, RZ, -0x1 ;  /* 0xffffffffff987424 */ /* 0x030fe400078e00ff */
[----:B------:R-:W-:Y:S02]  /*9c70*/  IMAD.MOV.U32 R23, RZ, RZ, -0x1 ;  /* 0xffffffffff177424 */ /* 0x000fe400078e00ff */
[----:B0-----:R-:W-:-:S04]  /*9c80*/  IMAD.WIDE.U32 R16, R3, UR4, R16 ;  /* 0x0000000403107c25 */ /* 0x001fc8000f8e0010 */
[----:B------:R-:W-:Y:S01]  /*9c90*/  IMAD R3, R3, UR5, RZ ;  /* 0x0000000503037c24 */ /* 0x000fe2000f8e02ff */
[----:B------:R-:W-:Y:S02]  /*9ca0*/  ULDC.64 UR4, c[0x0][0x650] ;  /* 0x0001940000047ab9 */ /* 0x000fe40000000a00 */
[----:B------:R-:W-:Y:S01]  /*9cb0*/  ISETP.GE.U32.AND P0, PT, R16, UR4, PT ;  /* 0x0000000410007c0c */ /* 0x000fe2000bf06070 */
[----:B------:R-:W-:-:S05]  /*9cc0*/  IMAD.IADD R17, R17, 0x1, R3 ;  /* 0x0000000111117824 */ /* 0x000fca00078e0203 */
[----:B------:R-:W-:-:S13]  /*9cd0*/  ISETP.GE.U32.AND.EX P0, PT, R17, UR5, PT, P0 ;  /* 0x0000000511007c0c */ /* 0x000fda000bf06100 */
[----:B------:R-:W-:Y:S05]  /*9ce0*/  @P0 BRA `(.L_x_289) ;  /* 0x0000000400640947 */ /* 0x000fea0003800000 */
[----:B------:R-:W0:Y:S01]  /*9cf0*/  S2R R12, SR_CTAID.X ;  /* 0x00000000000c7919 */ /* 0x000e220000002500 */
[----:B------:R-:W4:Y:S01]  /*9d00*/  LDC.64 R10, c[0x0][0x628] ;  /* 0x00018a00ff0a7b82 */ /* 0x000f220000000a00 */
[----:B------:R-:W-:Y:S01]  /*9d10*/  ULDC UR4, c[0x0][0x150] ;  /* 0x0000540000047ab9 */ /* 0x000fe20000000800 */
[----:B-123--:R-:W-:Y:S01]  /*9d20*/  IMAD.MOV.U32 R8, RZ, RZ, R16 ;  /* 0x000000ffff087224 */ /* 0x00efe200078e0010 */
[----:B------:R-:W1:Y:S01]  /*9d30*/  S2R R24, SR_CTAID.Y ;  /* 0x0000000000187919 */ /* 0x000e620000002600 */
[----:B------:R-:W-:-:S04]  /*9d40*/  IMAD.MOV.U32 R9, RZ, RZ, R17 ;  /* 0x000000ffff097224 */ /* 0x000fc800078e0011 */
[----:B------:R-:W2:Y:S08]  /*9d50*/  LDC R21, c[0x0][0x144] ;  /* 0x00005100ff157b82 */ /* 0x000eb00000000800 */
[----:B------:R-:W3:Y:S08]  /*9d60*/  LDC R0, c[0x0][0x630] ;  /* 0x00018c00ff007b82 */ /* 0x000ef00000000800 */
[----:B------:R-:W1:Y:S01]  /*9d70*/  LDC.64 R14, c[0x0][0x620] ;  /* 0x00018800ff0e7b82 */ /* 0x000e620000000a00 */
[----:B----4-:R-:W-:-:S04]  /*9d80*/  ISETP.NE.U32.AND P0, PT, R10, RZ, PT ;  /* 0x000000ff0a00720c */ /* 0x010fc80003f05070 */
[----:B------:R-:W-:Y:S02]  /*9d90*/  ISETP.NE.AND.EX P0, PT, R11, RZ, PT, P0 ;  /* 0x000000ff0b00720c */ /* 0x000fe40003f05300 */
[----:B0-----:R-:W-:-:S05]  /*9da0*/  I2FP.F32.U32 R3, R12 ;  /* 0x0000000c00037245 */ /* 0x001fca0000201000 */
[----:B------:R-:W-:-:S04]  /*9db0*/  FMUL R3, R3, UR4 ;  /* 0x0000000403037c20 */ /* 0x000fc80008400000 */
[----:B------:R0:W4:Y:S02]  /*9dc0*/  F2I.U32.TRUNC.NTZ R20, R3 ;  /* 0x0000000300147305 */ /* 0x000124000020f000 */
[----:B--23--:R-:W-:Y:S05]  /*9dd0*/  @!P0 BRA `(.L_x_290) ;  /* 0x0000000000288947 */ /* 0x00cfea0003800000 */
[----:B0-----:R-:W0:Y:S02]  /*9de0*/  LDC R3, c[0x0][0x634] ;  /* 0x00018d00ff037b82 */ /* 0x001e240000000800 */
        /* <DEDUP_REMOVED lines=9> */
.L_x_290:
[----:B------:R-:W2:Y:S01]  /*9e80*/  LDC.64 R30, c[0x0][0x640] ;  /* 0x00019000ff1e7b82 */ /* 0x000ea20000000a00 */
[-CC-:B------:R-:W-:Y:S01]  /*9e90*/  SHF.R.U64 R23, R8, R0.reuse, R9.reuse ;  /* 0x0000000008177219 */ /* 0x180fe20000001209 */
[----:B----4-:R-:W-:Y:S01]  /*9ea0*/  IMAD.MOV R20, RZ, RZ, -R20 ;  /* 0x000000ffff147224 */ /* 0x010fe200078e0a14 */
[----:B------:R-:W-:Y:S01]  /*9eb0*/  SHF.R.U32.HI R0, RZ, R0, R9 ;  /* 0x00000000ff007219 */ /* 0x000fe20000011609 */
[----:B------:R-:W-:Y:S01]  /*9ec0*/  ULDC UR4, c[0x0][0x154] ;  /* 0x0000550000047ab9 */ /* 0x000fe20000000800 */
[----:B0-----:R-:W-:Y:S01]  /*9ed0*/  IADD3 R3, P0, RZ, -R23, RZ ;  /* 0x80000017ff037210 */ /* 0x001fe20007f1e0ff */
[----:B------:R-:W-:Y:S02]  /*9ee0*/  IMAD R26, R21, R20, R12 ;  /* 0x00000014151a7224 */ /* 0x000fe400078e020c */
[----:B------:R-:W0:Y:S01]  /*9ef0*/  LDC R6, c[0x0][0x618] ;  /* 0x00018600ff067b82 */ /* 0x000e220000000800 */
[----:B------:R-:W-:Y:S02]  /*9f00*/  IMAD.MOV.U32 R7, RZ, RZ, 0x1 ;  /* 0x00000001ff077424 */ /* 0x000fe400078e00ff */
[----:B------:R-:W-:-:S04]  /*9f10*/  IMAD.X R5, RZ, RZ, ~R0, P0 ;  /* 0x000000ffff057224 */ /* 0x000fc800000e0e00 */
[-C--:B-1----:R-:W-:Y:S01]  /*9f20*/  IMAD R0, R5, R14.reuse, RZ ;  /* 0x0000000e05007224 */ /* 0x082fe200078e02ff */
[----:B------:R-:W1:Y:S01]  /*9f30*/  LDC R8, c[0x0][0x608] ;  /* 0x00018200ff087b82 */ /* 0x000e620000000800 */
[----:B------:R-:W-:-:S04]  /*9f40*/  IMAD.WIDE.U32 R4, R3, R14, R16 ;  /* 0x0000000e03047225 */ /* 0x000fc800078e0010 */
[----:B------:R-:W-:Y:S01]  /*9f50*/  IMAD R3, R3, R15, R0 ;  /* 0x0000000f03037224 */ /* 0x000fe200078e0200 */
[----:B------:R-:W-:Y:S02]  /*9f60*/  I2FP.F32.U32 R0, R24 ;  /* 0x0000001800007245 */ /* 0x000fe40000201000 */
[----:B------:R-:W3:Y:S01]  /*9f70*/  LDC R28, c[0x0][0x658] ;  /* 0x00019600ff1c7b82 */ /* 0x000ee20000000800 */
[----:B------:R-:W-:Y:S01]  /*9f80*/  IMAD.IADD R3, R5, 0x1, R3 ;  /* 0x0000000105037824 */ /* 0x000fe200078e0203 */
[----:B--2---:R-:W-:Y:S01]  /*9f90*/  ISETP.NE.U32.AND P0, PT, R30, RZ, PT ;  /* 0x000000ff1e00720c */ /* 0x004fe20003f05070 */
[----:B------:R-:W-:Y:S01]  /*9fa0*/  FMUL R0, R0, UR4 ;  /* 0x0000000400007c20 */ /* 0x000fe20008400000 */
[----:B------:R-:W-:Y:S02]  /*9fb0*/  IMAD.MOV.U32 R5, RZ, RZ, -0x1 ;  /* 0xffffffffff057424 */ /* 0x000fe400078e00ff */
[----:B------:R-:W-:Y:S01]  /*9fc0*/  ISETP.NE.AND.EX P0, PT, R31, RZ, PT, P0 ;  /* 0x000000ff1f00720c */ /* 0x000fe20003f05300 */
[----:B------:R2:W4:Y:S01]  /*9fd0*/  F2I.U32.TRUNC.NTZ R13, R0 ;  /* 0x00000000000d7305 */ /* 0x000522000020f000 */
[----:B------:R-:W2:Y:S01]  /*9fe0*/  LDC R15, c[0x0][0x148] ;  /* 0x00005200ff0f7b82 */ /* 0x000ea20000000800 */
[----:B0-----:R-:W-:-:S02]  /*9ff0*/  SHF.R.U64 R12, R4, R6, R3 ;  /* 0x00000006040c7219 */ /* 0x001fc40000001203 */
[----:B------:R-:W-:-:S05]  /*a000*/  SHF.R.U32.HI R3, RZ, R6, R3 ;  /* 0x00000006ff037219 */ /* 0x000fca0000011603 */
[----:B------:R-:W0:Y:S01]  /*a010*/  LDC R20, c[0x0][0x600] ;  /* 0x00018000ff147b82 */ /* 0x000e220000000800 */
[-CC-:B-1----:R-:W-:Y:S02]  /*a020*/  SHF.R.U64 R10, R12, R8.reuse, R3.reuse ;  /* 0x000000080c0a7219 */ /* 0x182fe40000001203 */
[----:B------:R-:W-:-:S05]  /*a030*/  SHF.R.U32.HI R3, RZ, R8, R3 ;  /* 0x00000008ff037219 */ /* 0x000fca0000011603 */
[----:B------:R-:W1:Y:S01]  /*a040*/  LDC R21, c[0x0][0x648] ;  /* 0x00019200ff157b82 */ /* 0x000e620000000800 */
[-C--:B---3--:R-:W-:Y:S02]  /*a050*/  SHF.L.U32 R4, R5, R28.reuse, RZ ;  /* 0x0000001c05047219 */ /* 0x088fe400000006ff */
[-CC-:B------:R-:W-:Y:S02]  /*a060*/  SHF.R.U64 R14, R10, R28.reuse, R3.reuse ;  /* 0x0000001c0a0e7219 */ /* 0x180fe40000001203 */
[----:B------:R-:W-:Y:S02]  /*a070*/  SHF.R.U32.HI R5, RZ, R28, R3 ;  /* 0x0000001cff057219 */ /* 0x000fe40000011603 */
[----:B------:R-:W-:Y:S01]  /*a080*/  LOP3.LUT R153, RZ, R4, RZ, 0x33, !PT ;  /* 0x00000004ff997212 */ /* 0x000fe200078e33ff */
[----:B------:R-:W3:Y:S01]  /*a090*/  LDC R25, c[0x0][0x638] ;  /* 0x00018e00ff197b82 */ /* 0x000ee20000000800 */
[----:B------:R-:W-:Y:S01]  /*a0a0*/  SHF.L.U32 R28, R7, R28, RZ ;  /* 0x0000001c071c7219 */ /* 0x000fe200000006ff */
[----:B------:R-:W-:-:S06]  /*a0b0*/  IMAD.MOV.U32 R4, RZ, RZ, R14 ;  /* 0x000000ffff047224 */ /* 0x000fcc00078e000e */
[----:B------:R-:W0:Y:S01]  /*a0c0*/  LDC R27, c[0x0][0x610] ;  /* 0x00018400ff1b7b82 */ /* 0x000e220000000800 */
[----:B----4-:R-:W-:Y:S05]  /*a0d0*/  @!P0 BRA `(.L_x_291) ;  /* 0x0000000000288947 */ /* 0x010fea0003800000 */
        /* <DEDUP_REMOVED lines=10> */
.L_x_291:
[----:B------:R-:W-:Y:S01]  /*a180*/  ISETP.NE.AND P0, PT, R2, 0x1, PT ;  /* 0x000000010200780c */ /* 0x000fe20003f05270 */
[----:B------:R-:W-:Y:S01]  /*a190*/  IMAD.MOV R13, RZ, RZ, -R13 ;  /* 0x000000ffff0d7224 */ /* 0x000fe200078e0a0d */
[----:B-12---:R-:W-:Y:S01]  /*a1a0*/  SHF.R.U64 R0, R4, R21, R5 ;  /* 0x0000001504007219 */ /* 0x006fe20000001205 */
[----:B0-----:R-:W-:Y:S01]  /*a1b0*/  VIADD R5, R20, 0xffffffff ;  /* 0xffffffff14057836 */ /* 0x001fe20000000000 */
[----:B------:R-:W-:-:S03]  /*a1c0*/  LOP3.LUT R153, R10, R153, RZ, 0xc0, !PT ;  /* 0x000000990a997212 */ /* 0x000fc600078ec0ff */
[----:B------:R-:W-:Y:S01]  /*a1d0*/  IMAD.MOV R3, RZ, RZ, -R0 ;  /* 0x000000ffff037224 */ /* 0x000fe200078e0a00 */
[----:B------:R-:W-:Y:S01]  /*a1e0*/  LOP3.LUT R5, R12, R5, RZ, 0xc0, !PT ;  /* 0x000000050c057212 */ /* 0x000fe200078ec0ff */
[----:B------:R-:W-:Y:S02]  /*a1f0*/  IMAD R153, R28, R0, R153 ;  /* 0x000000001c997224 */ /* 0x000fe400078e0299 */
[----:B---3--:R-:W-:Y:S02]  /*a200*/  IMAD R0, R3, R25, R14 ;  /* 0x0000001903007224 */ /* 0x008fe400078e020e */
[----:B------:R-:W-:Y:S02]  /*a210*/  @P0 IMAD R26, R15, R13, R24 ;  /* 0x0000000d0f1a0224 */ /* 0x000fe400078e0218 */
[----:B------:R-:W-:Y:S02]  /*a220*/  IMAD R4, R0, R20, R5 ;  /* 0x0000001400047224 */ /* 0x000fe400078e0205 */
[----:B------:R-:W-:-:S02]  /*a230*/  IMAD R153, R153, R27, R26 ;  /* 0x0000001b99997224 */ /* 0x000fc400078e021a */
[----:B------:R-:W-:-:S03]  /*a240*/  IMAD.MOV.U32 R3, RZ, RZ, 0x1 ;  /* 0x00000001ff037424 */ /* 0x000fc600078e00ff */
[----:B------:R-:W-:Y:S02]  /*a250*/  SEL R152, R4, R153, !P0 ;  /* 0x0000009904987207 */ /* 0x000fe40004000000 */
[----:B------:R-:W-:Y:S02]  /*a260*/  PRMT R0, R3, 0x7610, R0 ;  /* 0x0000761003007816 */ /* 0x000fe40000000000 */
[----:B------:R-:W-:-:S07]  /*a270*/  SEL R153, R153, R4, !P0 ;  /* 0x0000000499997207 */ /* 0x000fce0004000000 */
.L_x_289:
[----:B------:R-:W-:-:S13]  /*a280*/  LOP3.LUT P0, RZ, R0, 0xff, RZ, 0xc0, !PT ;  /* 0x000000ff00ff7812 */ /* 0x000fda000780c0ff */
[----:B------:R-:W-:Y:S05]  /*a290*/  @P0 BRA `(.L_x_292) ;  /* 0xffffff6c00c40947 */ /* 0x000fea000383ffff */
[----:B------:R-:W-:Y:S05]  /*a2a0*/  EXIT ;  /* 0x000000000000794d */ /* 0x000fea0003800000 */
.L_x_7:
[----:B0-----:R-:W-:Y:S01]  /*a2b0*/  ULDC.64 UR4, c[0x0][0x650] ;  /* 0x0001940000047ab9 */ /* 0x001fe20000000a00 */
        /* <DEDUP_REMOVED lines=25> */
.L_x_294:
[----:B------:R-:W0:Y:S01]  /*a450*/  LDC.64 R28, c[0x0][0x640] ;  /* 0x00019000ff1c7b82 */ /* 0x000e220000000a00 */
[-CC-:B------:R-:W-:Y:S01]  /*a460*/  SHF.R.U64 R22, R12, R6.reuse, R13.reuse ;  /* 0x000000060c167219 */ /* 0x180fe2000000120d */
[----:B------:R-:W-:Y:S01]  /*a470*/  IMAD.MOV.U32 R30, RZ, RZ, 0x1 ;  /* 0x00000001ff1e7424 */ /* 0x000fe200078e00ff */
[----:B------:R-:W-:Y:S02]  /*a480*/  SHF.R.U32.HI R6, RZ, R6, R13 ;  /* 0x00000006ff067219 */ /* 0x000fe4000001160d */
        /* <DEDUP_REMOVED lines=8> */
[----:B------:R-:W-:Y:S01]  /*a510*/  IMAD.IADD R9, R9, 0x1, R11 ;  /* 0x0000000109097824 */ /* 0x000fe200078e020b */
[----:B0-----:R-:W-:-:S04]  /*a520*/  ISETP.NE.U32.AND P0, PT, R28, RZ, PT ;  /* 0x000000ff1c00720c */ /* 0x001fc80003f05070 */
[----:B------:R-:W-:Y:S02]  /*a530*/  ISETP.NE.AND.EX P0, PT, R29, RZ, PT, P0 ;  /* 0x000000ff1d00720c */ /* 0x000fe40003f05300 */
[----:B------:R-:W0:Y:S01]  /*a540*/  LDC R20, c[0x0][0x600] ;  /* 0x00018000ff147b82 */ /* 0x000e220000000800 */
[-CC-:B-1----:R-:W-:Y:S01]  /*a550*/  SHF.R.U64 R14, R8, R10.reuse, R9.reuse ;  /* 0x0000000a080e7219 */ /* 0x182fe20000001209 */
[----:B------:R-:W-:Y:S01]  /*a560*/  IMAD.MOV.U32 R8, RZ, RZ, -0x1 ;  /* 0xffffffffff087424 */ /* 0x000fe200078e00ff */
[----:B------:R-:W-:-:S05]  /*a570*/  SHF.R.U32.HI R9, RZ, R10, R9 ;  /* 0x0000000aff097219 */ /* 0x000fca0000011609 */
[----:B------:R-:W1:Y:S01]  /*a580*/  LDC R24, c[0x0][0x648] ;  /* 0x00019200ff187b82 */ /* 0x000e620000000800 */
[-CC-:B--2---:R-:W-:Y:S02]  /*a590*/  SHF.R.U64 R23, R14, R12.reuse, R9.reuse ;  /* 0x0000000c0e177219 */ /* 0x184fe40000001209 */
[----:B------:R-:W-:-:S05]  /*a5a0*/  SHF.R.U32.HI R6, RZ, R12, R9 ;  /* 0x0000000cff067219 */ /* 0x000fca0000011609 */
[----:B------:R-:W2:Y:S01]  /*a5b0*/  LDC R26, c[0x0][0x638] ;  /* 0x00018e00ff1a7b82 */ /* 0x000ea20000000800 */
[-C--:B---3--:R-:W-:Y:S02]  /*a5c0*/  SHF.L.U32 R8, R8, R27.reuse, RZ ;  /* 0x0000001b08087219 */ /* 0x088fe400000006ff */
[-CC-:B------:R-:W-:Y:S02]  /*a5d0*/  SHF.R.U64 R25, R23, R27.reuse, R6.reuse ;  /* 0x0000001b17197219 */ /* 0x180fe40000001206 */
[----:B------:R-:W-:Y:S02]  /*a5e0*/  LOP3.LUT R32, RZ, R8, RZ, 0x33, !PT ;  /* 0x00000008ff207212 */ /* 0x000fe400078e33ff */
[----:B------:R-:W-:Y:S01]  /*a5f0*/  SHF.R.U32.HI R9, RZ, R27, R6 ;  /* 0x0000001bff097219 */ /* 0x000fe20000011606 */
[----:B------:R-:W3:Y:S01]  /*a600*/  LDC R31, c[0x0][0x610] ;  /* 0x00018400ff1f7b82 */ /* 0x000ee20000000800 */
[----:B------:R-:W-:Y:S01]  /*a610*/  IMAD.MOV.U32 R8, RZ, RZ, R25 ;  /* 0x000000ffff087224 */ /* 0x000fe200078e0019 */
[----:B------:R-:W-:Y:S06]  /*a620*/  @!P0 BRA `(.L_x_295) ;  /* 0x0000000000288947 */ /* 0x000fec0003800000 */
        /* <DEDUP_REMOVED lines=10> */
.L_x_295:
[----:B------:R-:W-:Y:S02]  /*a6d0*/  ISETP.NE.AND P0, PT, R2, 0x1, PT ;  /* 0x000000010200780c */ /* 0x000fe40003f05270 */
[----:B-1----:R-:W-:Y:S01]  /*a6e0*/  SHF.R.U64 R6, R8, R24, R9 ;  /* 0x0000001808067219 */ /* 0x002fe20000001209 */
[----:B0-----:R-:W-:Y:S01]  /*a6f0*/  VIADD R9, R20, 0xffffffff ;  /* 0xffffffff14097836 */ /* 0x001fe20000000000 */
[----:B------:R-:W-:Y:S02]  /*a700*/  SHF.L.U32 R30, R30, R27, RZ ;  /* 0x0000001b1e1e7219 */ /* 0x000fe400000006ff */
[----:B------:R-:W-:Y:S01]  /*a710*/  LOP3.LUT R5, R23, R32, RZ, 0xc0, !PT ;  /* 0x0000002017057212 */ /* 0x000fe200078ec0ff */
[----:B------:R-:W-:-:S04]  /*a720*/  IMAD.MOV R8, RZ, RZ, -R6 ;  /* 0x000000ffff087224 */ /* 0x000fc800078e0a06 */
[----:B------:R-:W-:Y:S01]  /*a730*/  IMAD R6, R30, R6, R5 ;  /* 0x000000061e067224 */ /* 0x000fe200078e0205 */
[----:B------:R-:W-:Y:S01]  /*a740*/  LOP3.LUT R5, R14, R9, RZ, 0xc0, !PT ;  /* 0x000000090e057212 */ /* 0x000fe200078ec0ff */
[----:B------:R-:W-:Y:S02]  /*a750*/  @P0 IMAD R3, R7, R21, R4 ;  /* 0x0000001507030224 */ /* 0x000fe400078e0204 */
[----:B--2---:R-:W-:Y:S02]  /*a760*/  IMAD R4, R8, R26, R25 ;  /* 0x0000001a08047224 */ /* 0x004fe400078e0219 */
[----:B---3--:R-:W-:Y:S02]  /*a770*/  IMAD R3, R6, R31, R3 ;  /* 0x0000001f06037224 */ /* 0x008fe400078e0203 */
[----:B------:R-:W-:Y:S02]  /*a780*/  IMAD R4, R4, R20, R5 ;  /* 0x0000001404047224 */ /* 0x000fe400078e0205 */
[----:B------:R-:W-:-:S02]  /*a790*/  IMAD.MOV.U32 R8, RZ, RZ, 0x1 ;  /* 0x00000001ff087424 */ /* 0x000fc400078e00ff */
[----:B------:R-:W-:Y:S01]  /*a7a0*/  IMAD.MOV.U32 R6, RZ, RZ, R22 ;  /* 0x000000ffff067224 */ /* 0x000fe200078e0016 */
[----:B------:R-:W-:Y:S02]  /*a7b0*/  SEL R13, R4, R3, !P0 ;  /* 0x00000003040d7207 */ /* 0x000fe40004000000 */
[----:B------:R-:W-:-:S07]  /*a7c0*/  SEL R20, R3, R4, !P0 ;  /* 0x0000000403147207 */ /* 0x000fce0004000000 */
.L_x_293:
[----:B------:R-:W-:-:S08]  /*a7d0*/  NOP ;  /* 0x0000000000007918 */ /* 0x000fd00000000000 */
[----:B------:R-:W0:-:S00]  /*a7e0*/  USETMAXREG.DEALLOC.CTAPOOL 0x28 ;  /* 0x00000028000079c8 */ /* 0x000e0000080e0500 */
[----:B0-----:R-:W-:-:S13]  /*a7f0*/  ISETP.NE.AND P0, PT, R0, RZ, PT ;  /* 0x000000ff0000720c */ /* 0x001fda0003f05270 */
[----:B------:R-:W-:Y:S05]  /*a800*/  @P0 EXIT ;  /* 0x000000000000094d */ /* 0x000fea0003800000 */
[----:B------:R-:W-:Y:S01]  /*a810*/  LOP3.LUT P0, RZ, R8, 0xff, RZ, 0xc0, !PT ;  /* 0x000000ff08ff7812 */ /* 0x000fe2000780c0ff */
[----:B------:R-:W-:Y:S02]  /*a820*/  IMAD.MOV.U32 R0, RZ, RZ, 0x1 ;  /* 0x00000001ff007424 */ /* 0x000fe400078e00ff */
[----:B------:R-:W-:-:S10]  /*a830*/  IMAD.MOV.U32 R3, RZ, RZ, RZ ;  /* 0x000000ffff037224 */ /* 0x000fd400078e00ff */
[----:B------:R-:W-:Y:S05]  /*a840*/  @!P0 BRA `(.L_x_296) ;  /* 0x0000000c00408947 */ /* 0x000fea0003800000 */
[----:B------:R-:W0:Y:S01]  /*a850*/  LDC R0, c[0x0][0x28c] ;  /* 0x0000a300ff007b82 */ /* 0x000e220000000800 */
[----:B------:R-:W-:Y:S01]  /*a860*/  ULDC UR5, c[0x0][0x658] ;  /* 0x0001960000057ab9 */ /* 0x000fe20000000800 */
[----:B------:R-:W-:Y:S01]  /*a870*/  UMOV UR7, 0xffffffff ;  /* 0xffffffff00077882 */ /* 0x000fe20000000000 */
[----:B------:R-:W-:Y:S01]  /*a880*/  ULDC UR6, c[0x0][0xc] ;  /* 0x0000030000067ab9 */ /* 0x000fe20000000800 */
[----:B------:R-:W-:Y:S01]  /*a890*/  USHF.L.U32 UR8, UR7, UR5, URZ ;  /* 0x0000000507087299 */ /* 0x000fe2000800063f */
[----:B------:R-:W-:Y:S01]  /*a8a0*/  BSSY B0, `(.L_x_296) ;  /* 0x00000ca000007945 */ /* 0x000fe20003800000 */
[----:B------:R-:W-:Y:S01]  /*a8b0*/  UMOV UR9, 0x1 ;  /* 0x0000000100097882 */ /* 0x000fe20000000000 */
[----:B------:R-:W-:Y:S01]  /*a8c0*/  ULDC UR7, c[0x0][0x10] ;  /* 0x0000040000077ab9 */ /* 0x000fe20000000800 */
[----:B------:R-:W1:Y:S01]  /*a8d0*/  S2UR UR10, SR_CgaCtaId ;  /* 0x00000000000a79c3 */ /* 0x000e620000008800 */
[----:B------:R-:W-:Y:S01]  /*a8e0*/  UIMAD.WIDE.U32 UR6, UR6, UR7, URZ ;  /* 0x00000007060672a5 */ /* 0x000fe2000f8e003f */
[----:B------:R-:W-:Y:S01]  /*a8f0*/  IMAD.MOV.U32 R9, RZ, RZ, 0x1 ;  /* 0x00000001ff097424 */ /* 0x000fe200078e00ff */
[----:B------:R-:W-:Y:S01]  /*a900*/  USHF.L.U32 UR18, UR9, UR5, URZ ;  /* 0x0000000509127299 */ /* 0x000fe2000800063f */
[----:B------:R-:W-:Y:S01]  /*a910*/  LOP3.LUT R8, R19, 0x2, RZ, 0xfc, !PT ;  /* 0x0000000213087812 */ /* 0x000fe200078efcff */
[----:B------:R-:W-:Y:S01]  /*a920*/  ULDC UR4, c[0x0][0x600] ;  /* 0x0001800000047ab9 */ /* 0x000fe20000000800 */
[----:B------:R-:W-:Y:S01]  /*a930*/  ULDC UR5, c[0x0][0x14] ;  /* 0x0000050000057ab9 */ /* 0x000fe20000000800 */
[----:B------:R-:W-:-:S02]  /*a940*/  UIADD3 UR4, UR4, -0x1, URZ ;  /* 0xffffffff04047890 */ /* 0x000fc4000fffe03f */
[----:B------:R-:W-:Y:S02]  /*a950*/  UIMAD.WIDE.U32 UR22, UR6, UR5, URZ ;  /* 0x00000005061672a5 */ /* 0x000fe4000f8e003f */
[----:B------:R-:W-:Y:S02]  /*a960*/  UIMAD UR13, UR7, UR5, URZ ;  /* 0x00000005070d72a4 */ /* 0x000fe4000f8e023f */
[----:B------:R-:W-:Y:S02]  /*a970*/  ULOP3.LUT UR17, URZ, UR8, URZ, 0x33, !UPT ;  /* 0x000000083f117292 */ /* 0x000fe4000f8e333f */
[----:B------:R-:W-:Y:S01]  /*a980*/  UIADD3 UR13, UR23, UR13, URZ ;  /* 0x0000000d170d7290 */ /* 0x000fe2000fffe03f */
[----:B0-----:R-:W-:Y:S01]  /*a990*/  VIADD R0, R0, 0x3f ;  /* 0x0000003f00007836 */ /* 0x001fe20000000000 */
[----:B------:R-:W-:-:S04]  /*a9a0*/  ULDC.64 UR24, c[0x0][0x198] ;  /* 0x0000660000187ab9 */ /* 0x000fc80000000a00 */
[----:B------:R-:W-:Y:S01]  /*a9b0*/  SHF.R.S32.HI R3, RZ, 0x1f, R0 ;  /* 0x0000001fff037819 */ /* 0x000fe20000011400 */
[----:B-1----:R-:W-:-:S03]  /*a9c0*/  IMAD.U32 R11, RZ, RZ, UR10 ;  /* 0x0000000aff0b7e24 */ /* 0x002fc6000f8e00ff */
[----:B------:R-:W-:Y:S01]  /*a9d0*/  LEA.HI R3, R3, R0, RZ, 0x6 ;  /* 0x0000000003037211 */ /* 0x000fe200078f30ff */
[----:B------:R-:W-:-:S03]  /*a9e0*/  IMAD.MOV.U32 R0, RZ, RZ, 0x1 ;  /* 0x00000001ff007424 */ /* 0x000fc600078e00ff */
[----:B------:R-:W-:Y:S01]  /*a9f0*/  SHF.R.S32.HI R10, RZ, 0x6, R3 ;  /* 0x00000006ff0a7819 */ /* 0x000fe20000011403 */
[----:B------:R-:W-:-:S04]  /*aa00*/  IMAD.MOV.U32 R3, RZ, RZ, RZ ;  /* 0x000000ffff037224 */ /* 0x000fc800078e00ff */
[----:B------:R-:W-:-:S07]  /*aa10*/  VIADD R12, R10, 0x1 ;  /* 0x000000010a0c7836 */ /* 0x000fce0000000000 */
.L_x_307:
[----:B------:R-:W-:-:S03]  /*aa20*/  UMOV UR5, 0xffffffff ;  /* 0xffffffff00057882 */ /* 0x000fc60000000000 */
[----:B------:R-:W-:Y:S05]  /*aa30*/  BRA.DIV UR5, `(.L_x_297) ;  /* 0x0000000e05d07947 */ /* 0x000fea000b800000 */
[----:B------:R-:W-:-:S13]  /*aa40*/  ELECT P6, URZ, PT ;  /* 0x00000000003f782f */ /* 0x000fda00038c0000 */
.L_x_319:
[----:B------:R-:W0:Y:S01]  /*aa50*/  LDC R4, c[0x0][0x28c] ;  /* 0x0000a300ff047b82 */ /* 0x000e220000000800 */
[----:B------:R-:W-:Y:S01]  /*aa60*/  BSSY B1, `(.L_x_298) ;  /* 0x000003b000017945 */ /* 0x000fe20003800000 */
[----:B0-----:R-:W-:-:S13]  /*aa70*/  ISETP.LT.OR P6, PT, R4, 0x1, !P6 ;  /* 0x000000010400780c */ /* 0x001fda00077c1670 */
[----:B------:R-:W-:Y:S05]  /*aa80*/  @P6 BRA `(.L_x_299) ;  /* 0x0000000000e06947 */ /* 0x000fea0003800000 */
[----:B------:R-:W-:Y:S02]  /*aa90*/  IMAD R20, R20, 0x2, R11 ;  /* 0x0000000214147824 */ /* 0x000fe400078e020b */
[----:B------:R-:W-:Y:S02]  /*aaa0*/  IMAD.SHL.U32 R21, R13, 0x100, RZ ;  /* 0x000001000d157824 */ /* 0x000fe400078e00ff */
[----:B------:R-:W-:Y:S02]  /*aab0*/  IMAD.MOV.U32 R22, RZ, RZ, RZ ;  /* 0x000000ffff167224 */ /* 0x000fe400078e00ff */
[----:B------:R-:W-:Y:S02]  /*aac0*/  IMAD.MOV.U32 R4, RZ, RZ, R12 ;  /* 0x000000ffff047224 */ /* 0x000fe400078e000c */
[----:B------:R-:W-:Y:S02]  /*aad0*/  IMAD.MOV.U32 R5, RZ, RZ, R0 ;  /* 0x000000ffff057224 */ /* 0x000fe400078e0000 */
[----:B------:R-:W-:-:S02]  /*aae0*/  IMAD.MOV.U32 R14, RZ, RZ, R3 ;  /* 0x000000ffff0e7224 */ /* 0x000fc400078e0003 */
[----:B------:R-:W-:-:S07]  /*aaf0*/  IMAD.SHL.U32 R15, R20, 0x40, RZ ;  /* 0x00000040140f7824 */ /* 0x000fce00078e00ff */
.L_x_302:
[----:B------:R-:W0:Y:S01]  /*ab00*/  S2UR UR5, SR_CgaCtaId ;  /* 0x00000000000579c3 */ /* 0x000e220000008800 */
[----:B------:R-:W-:Y:S02]  /*ab10*/  MOV R20, 0x400 ;  /* 0x0000040000147802 */ /* 0x000fe40000000f00 */
[----:B------:R-:W-:Y:S02]  /*ab20*/  SHF.L.U32 R7, R5, 0x1f, RZ ;  /* 0x0000001f05077819 */ /* 0x000fe400000006ff */
[----:B------:R-:W-:-:S13]  /*ab30*/  LOP3.LUT P1, RZ, R18, 0x7f, RZ, 0xc0, !PT ;  /* 0x0000007f12ff7812 */ /* 0x000fda000782c0ff */
[----:B------:R-:W1:Y:S01]  /*ab40*/  @!P1 LDC R13, c[0x0][0x500] ;  /* 0x00014000ff0d9b82 */ /* 0x000e620000000800 */
[----:B0-----:R-:W-:-:S05]  /*ab50*/  IMAD.U32 R11, RZ, RZ, UR5 ;  /* 0x00000005ff0b7e24 */ /* 0x001fca000f8e00ff */
[----:B------:R-:W-:-:S05]  /*ab60*/  LEA R23, R11, R20, 0x18 ;  /* 0x000000140b177211 */ /* 0x000fca00078ec0ff */
[----:B------:R-:W-:-:S04]  /*ab70*/  IMAD R20, R14, 0x8, R23 ;  /* 0x000000080e147824 */ /* 0x000fc800078e0217 */
[----:B------:R-:W0:Y:S02]  /*ab80*/  SYNCS.PHASECHK.TRANS64.TRYWAIT P0, [R20+URZ+0x28], R7 ;  /* 0x00002807140075a7 */ /* 0x000e24000800017f */
[----:B01----:R-:W-:Y:S05]  /*ab90*/  @!P0 BRA `(.L_x_300) ;  /* 0x0000000c00988947 */ /* 0x003fea0003800000 */
.L_x_320:
[----:B0-----:R-:W-:Y:S01]  /*aba0*/  PRMT R7, R8, 0x9910, RZ ;  /* 0x0000991008077816 */ /* 0x001fe200000000ff */
[----:B------:R0:W-:Y:S03]  /*abb0*/  @!P1 SYNCS.ARRIVE.TRANS64 RZ, [R20+URZ], R13 ;  /* 0x0000000d14ff99a7 */ /* 0x0001e6000800003f */
[----:B------:R-:W-:-:S13]  /*abc0*/  ISETP.NE.AND P0, PT, R7, 0x2, PT ;  /* 0x000000020700780c */ /* 0x000fda0003f05270 */
[----:B0-----:R-:W-:Y:S05]  /*abd0*/  @P0 BRA `(.L_x_301) ;  /* 0x0000000000040947 */ /* 0x001fea0003800000 */
[----:B------:R-:W-:Y:S01]  /*abe0*/  BPT.TRAP 0x1 ;  /* 0x000000040000795c */ /* 0x000fe20000300000 */
.L_x_301:
[----:B------:R-:W-:Y:S01]  /*abf0*/  IMAD R7, R14, 0x2, R11 ;  /* 0x000000020e077824 */ /* 0x000fe200078e020b */
[----:B------:R-:W-:Y:S01]  /*ac00*/  R2UR UR9, R20 ;  /* 0x00000000140972ca */ /* 0x000fe200000e0000 */
[----:B------:R-:W-:Y:S01]  /*ac10*/  VIADD R4, R4, 0xffffffff ;  /* 0xffffffff04047836 */ /* 0x000fe20000000000 */
[----:B------:R-:W-:Y:S01]  /*ac20*/  UIADD3 UR6, UP0, UR24, 0xf0, URZ ;  /* 0x000000f018067890 */ /* 0x000fe2000ff1e03f */
[----:B------:R-:W-:Y:S01]  /*ac30*/  IMAD.SHL.U32 R7, R7, 0x1000, RZ ;  /* 0x0000100007077824 */ /* 0x000fe200078e00ff */
[----:B------:R-:W-:Y:S01]  /*ac40*/  R2UR UR11, R15 ;  /* 0x000000000f0b72ca */ /* 0x000fe200000e0000 */
[----:B------:R-:W-:Y:S01]  /*ac50*/  UIADD3 UR26, UP1, UR24, 0x1f0, URZ ;  /* 0x000001f0181a7890 */ /* 0x000fe2000ff3e03f */
[----:B------:R-:W-:Y:S01]  /*ac60*/  R2UR UR10, R22 ;  /* 0x00000000160a72ca */ /* 0x000fe200000e0000 */
[--C-:B------:R-:W-:Y:S01]  /*ac70*/  IMAD R7, R7, 0x2, R23.reuse ;  /* 0x0000000207077824 */ /* 0x100fe200078e0217 */
[----:B------:R-:W-:Y:S01]  /*ac80*/  R2UR UR12, R6 ;  /* 0x00000000060c72ca */ /* 0x000fe200000e0000 */
[C---:B------:R-:W-:Y:S01]  /*ac90*/  IMAD R23, R14.reuse, 0x8000, R23 ;  /* 0x000080000e177824 */ /* 0x040fe200078e0217 */
[----:B------:R-:W-:Y:S01]  /*aca0*/  R2UR UR19, R21 ;  /* 0x00000000151372ca */ /* 0x000fe200000e0000 */
[----:B------:R-:W-:Y:S01]  /*acb0*/  UIADD3.X UR7, URZ, UR25, URZ, UP0, !UPT ;  /* 0x000000193f077290 */ /* 0x000fe200087fe43f */
[----:B------:R-:W-:Y:S01]  /*acc0*/  R2UR UR5, R7 ;  /* 0x00000000070572ca */ /* 0x000fe200000e0000 */
[----:B------:R-:W-:Y:S01]  /*acd0*/  VIADD R14, R14, 0x1 ;  /* 0x000000010e0e7836 */ /* 0x000fe20000000000 */
[----:B------:R-:W-:Y:S01]  /*ace0*/  R2UR UR8, R23 ;  /* 0x00000000170872ca */ /* 0x000fe200000e0000 */
[----:B------:R-:W-:Y:S01]  /*acf0*/  UIADD3.X UR27, URZ, UR25, URZ, UP1, !UPT ;  /* 0x000000193f1b7290 */ /* 0x000fe20008ffe43f */
[----:B------:R-:W-:Y:S01]  /*ad00*/  ISETP.GT.AND P1, PT, R4, 0x1, PT ;  /* 0x000000010400780c */ /* 0x000fe20003f24270 */
[----:B------:R-:W-:Y:S01]  /*ad10*/  UMOV UR20, 0x30000 ;  /* 0x0003000000147882 */ /* 0x000fe20000000000 */
[----:B------:R-:W-:Y:S01]  /*ad20*/  UMOV UR14, 0x0 ;  /* 0x00000000000e7882 */ /* 0x000fe20000000000 */
[----:B------:R-:W-:Y:S01]  /*ad30*/  UMOV UR15, 0x10000000 ;  /* 0x10000000000f7882 */ /* 0x000fe20000000000 */
[----:B------:R-:W-:Y:S01]  /*ad40*/  ISETP.NE.AND P0, PT, R14, 0x5, PT ;  /* 0x000000050e00780c */ /* 0x000fe20003f05270 */
[----:B------:R-:W-:-:S03]  /*ad50*/  VIADD R22, R22, 0x40 ;  /* 0x0000004016167836 */ /* 0x000fc60000000000 */
[----:B------:R-:W-:Y:S01]  /*ad60*/  SEL R20, RZ, 0x1, P0 ;  /* 0x00000001ff147807 */ /* 0x000fe20000000000 */
[----:B------:R-:W-:Y:S01]  /*ad70*/  UIADD3 UR5, UR5, 0x100, URZ ;  /* 0x0000010005057890 */ /* 0x000fe2000fffe03f */
[----:B------:R-:W-:Y:S01]  /*ad80*/  SEL R14, R14, RZ, P0 ;  /* 0x000000ff0e0e7207 */ /* 0x000fe20000000000 */
[----:B------:R-:W-:Y:S01]  /*ad90*/  UIADD3 UR16, UR8, 0x14100, URZ ;  /* 0x0001410008107890 */ /* 0x000fe2000fffe03f */
[----:B------:R-:W-:-:S04]  /*ada0*/  LOP3.LUT R5, R5, R20, RZ, 0x3c, !PT ;  /* 0x0000001405057212 */ /* 0x000fc800078e3cff */
[----:B------:R-:W-:Y:S02]  /*adb0*/  UMOV UR8, UR5 ;  /* 0x0000000500087c82 */ /* 0x000fe40008000000 */
[----:B------:R0:W-:Y:S02]  /*adc0*/  UTMALDG.3D.MULTICAST [UR8], [UR6], UR20, desc[UR14] ;  /* 0x00000e08060073b4 */ /* 0x0001e40008011814 */
[----:B0-----:R-:W-:Y:S01]  /*add0*/  UMOV UR8, UR16 ;  /* 0x0000001000087c82 */ /* 0x001fe20008000000 */
[----:B------:R-:W-:Y:S02]  /*ade0*/  UMOV UR11, UR19 ;  /* 0x00000013000b7c82 */ /* 0x000fe40008000000 */
[----:B------:R0:W-:Y:S02]  /*adf0*/  UTMALDG.3D [UR8], [UR26], desc[UR14] ;  /* 0x00000e081a0075b4 */ /* 0x0001e40008011000 */
[----:B0-----:R-:W-:Y:S05]  /*ae00*/  @P1 BRA `(.L_x_302) ;  /* 0xfffffffc003c1947 */ /* 0x001fea000383ffff */
.L_x_299:
[----:B------:R-:W-:Y:S05]  /*ae10*/  BSYNC B1 ;  /* 0x0000000000017941 */ /* 0x000fea0003800000 */
.L_x_298:
[----:B------:R-:W-:Y:S01]  /*ae20*/  LOP3.LUT P1, RZ, R9, 0xff, RZ, 0xc0, !PT ;  /* 0x000000ff09ff7812 */ /* 0x000fe2000782c0ff */
[C---:B------:R-:W-:Y:S01]  /*ae30*/  IMAD.IADD R6, R10.reuse, 0x1, R3 ;  /* 0x000000010a067824 */ /* 0x040fe200078e0203 */
[----:B------:R-:W-:Y:S01]  /*ae40*/  ULDC.64 UR6, c[0x0][0x650] ;  /* 0x0001940000067ab9 */ /* 0x000fe20000000a00 */
[----:B------:R-:W-:Y:S01]  /*ae50*/  ISETP.GE.U32.AND P2, PT, R10, 0x5, PT ;  /* 0x000000050a00780c */ /* 0x000fe20003f46070 */
[----:B------:R-:W-:Y:S01]  /*ae60*/  BSSY B1, `(.L_x_303) ;  /* 0x000006b000017945 */ /* 0x000fe20003800000 */
[----:B------:R-:W-:Y:S01]  /*ae70*/  IMAD.MOV.U32 R20, RZ, RZ, -0x1 ;  /* 0xffffffffff147424 */ /* 0x000fe200078e00ff */
[----:B------:R-:W-:Y:S01]  /*ae80*/  ISETP.GT.U32.AND P0, PT, R6, 0x4, PT ;  /* 0x000000040600780c */ /* 0x000fe20003f04070 */
[----:B------:R-:W-:Y:S01]  /*ae90*/  IMAD.MOV.U32 R13, RZ, RZ, -0x1 ;  /* 0xffffffffff0d7424 */ /* 0x000fe200078e00ff */
[----:B------:R-:W-:Y:S02]  /*aea0*/  PRMT R9, RZ, 0x7610, R9 ;  /* 0x00007610ff097816 */ /* 0x000fe40000000009 */
[----:B------:R-:W-:-:S03]  /*aeb0*/  ISETP.LT.U32.AND P0, PT, R10, 0x5, P0 ;  /* 0x000000050a00780c */ /* 0x000fc60000701070 */
[----:B------:R-:W0:Y:S01]  /*aec0*/  @P1 S2R R11, SR_CgaCtaId ;  /* 0x00000000000b1919 */ /* 0x000e220000008800 */
[----:B------:R-:W-:-:S04]  /*aed0*/  @P1 MOV R4, 0x400 ;  /* 0x0000040000041802 */ /* 0x000fc80000000f00 */
[----:B0-----:R-:W-:Y:S01]  /*aee0*/  @P1 LEA R3, R11, R4, 0x18 ;  /* 0x000000040b031211 */ /* 0x001fe200078ec0ff */
[----:B------:R-:W-:-:S03]  /*aef0*/  IMAD.WIDE.U32 R4, R6, -0x33333333, RZ ;  /* 0xcccccccd06047825 */ /* 0x000fc600078e00ff */
[----:B------:R0:W-:Y:S01]  /*af00*/  @P1 SYNCS.ARRIVE.TRANS64.A1T0 RZ, [R3+URZ+0x68], RZ ;  /* 0x000068ff03ff19a7 */ /* 0x0001e2000810003f */
[----:B------:R-:W-:Y:S02]  /*af10*/  IADD3 R16, P1, R16, UR22, RZ ;  /* 0x0000001610107c10 */ /* 0x000fe4000ff3e0ff */
[----:B------:R-:W-:Y:S02]  /*af20*/  SHF.R.U32.HI R5, RZ, 0x2, R5 ;  /* 0x00000002ff057819 */ /* 0x000fe40000011605 */
[----:B------:R-:W-:Y:S02]  /*af30*/  IADD3.X R17, R17, UR13, RZ, P1, !PT ;  /* 0x0000000d11117c10 */ /* 0x000fe40008ffe4ff */
[----:B------:R-:W-:Y:S02]  /*af40*/  PRMT R4, RZ, 0x7610, R4 ;  /* 0x00007610ff047816 */ /* 0x000fe40000000004 */
[----:B0-----:R-:W-:Y:S02]  /*af50*/  SEL R3, RZ, 0x1, !P0 ;  /* 0x00000001ff037807 */ /* 0x001fe40004000000 */
[----:B------:R-:W-:-:S02]  /*af60*/  ISETP.GE.U32.AND P0, PT, R16, UR6, PT ;  /* 0x0000000610007c0c */ /* 0x000fc4000bf06070 */
[----:B------:R-:W-:Y:S01]  /*af70*/  LOP3.LUT R0, R0, R3, RZ, 0x3c, !PT ;  /* 0x0000000300007212 */ /* 0x000fe200078e3cff */
[----:B------:R-:W-:Y:S01]  /*af80*/  IMAD R3, R5, -0x5, R6 ;  /* 0xfffffffb05037824 */ /* 0x000fe200078e0206 */
[----:B------:R-:W-:Y:S01]  /*af90*/  ISETP.GE.U32.AND.EX P0, PT, R17, UR7, PT, P0 ;  /* 0x0000000711007c0c */ /* 0x000fe2000bf06100 */
[----:B------:R-:W-:Y:S01]  /*afa0*/  IMAD.MOV.U32 R6, RZ, RZ, -0x1 ;  /* 0xffffffffff067424 */ /* 0x000fe200078e00ff */
[----:B------:R-:W-:-:S11]  /*afb0*/  @P2 LOP3.LUT R0, R0, 0x1, R5, 0x78, !PT ;  /* 0x0000000100002812 */ /* 0x000fd600078e7805 */
[----:B------:R-:W-:Y:S05]  /*afc0*/  @P0 BRA `(.L_x_304) ;  /* 0x0000000400500947 */ /* 0x000fea0003800000 */
[----:B------:R-:W0:Y:S01]  /*afd0*/  S2R R15, SR_CTAID.X ;  /* 0x00000000000f7919 */ /* 0x000e220000002500 */
[----:B------:R-:W-:Y:S01]  /*afe0*/  ULDC.64 UR6, c[0x0][0x628] ;  /* 0x00018a0000067ab9 */ /* 0x000fe20000000a00 */
[----:B------:R-:W1:Y:S01]  /*aff0*/  LDC R20, c[0x0][0x144] ;  /* 0x00005100ff147b82 */ /* 0x000e620000000800 */
[----:B------:R-:W-:Y:S01]  /*b000*/  ISETP.NE.U32.AND P0, PT, RZ, UR6, PT ;  /* 0x00000006ff007c0c */ /* 0x000fe2000bf05070 */
[----:B------:R-:W2:Y:S01]  /*b010*/  S2R R13, SR_CTAID.Y ;  /* 0x00000000000d7919 */ /* 0x000ea20000002600 */
[----:B------:R-:W-:Y:S01]  /*b020*/  ULDC UR8, c[0x0][0x630] ;  /* 0x00018c0000087ab9 */ /* 0x000fe20000000800 */
[----:B------:R-:W-:Y:S01]  /*b030*/  ULDC UR9, c[0x0][0x150] ;  /* 0x0000540000097ab9 */ /* 0x000fe20000000800 */
[----:B------:R-:W-:Y:S01]  /*b040*/  ISETP.NE.AND.EX P0, PT, RZ, UR7, PT, P0 ;  /* 0x00000007ff007c0c */ /* 0x000fe2000bf05300 */
[----:B------:R-:W-:Y:S02]  /*b050*/  IMAD.MOV.U32 R4, RZ, RZ, R16 ;  /* 0x000000ffff047224 */ /* 0x000fe400078e0010 */
[----:B------:R-:W-:Y:S01]  /*b060*/  IMAD.MOV.U32 R5, RZ, RZ, R17 ;  /* 0x000000ffff057224 */ /* 0x000fe200078e0011 */
[----:B0-----:R-:W-:-:S09]  /*b070*/  I2FP.F32.U32 R22, R15 ;  /* 0x0000000f00167245 */ /* 0x001fd20000201000 */
[----:B------:R-:W-:Y:S05]  /*b080*/  @!P0 BRA `(.L_x_305) ;  /* 0x0000000000288947 */ /* 0x000fea0003800000 */
[----:B------:R-:W-:Y:S02]  /*b090*/  ULDC UR5, c[0x0][0x634] ;  /* 0x00018d0000057ab9 */ /* 0x000fe40000000800 */
[----:B------:R-:W-:-:S05]  /*b0a0*/  IADD3 R5, P0, R16, UR5, RZ ;  /* 0x0000000510057c10 */ /* 0x000fca000ff1e0ff */
[----:B------:R-:W-:-:S04]  /*b0b0*/  IMAD.X R21, RZ, RZ, R17, P0 ;  /* 0x000000ffff157224 */ /* 0x000fc800000e0611 */
[----:B------:R-:W-:-:S04]  /*b0c0*/  IMAD.WIDE.U32 R6, R21, UR6, RZ ;  /* 0x0000000615067c25 */ /* 0x000fc8000f8e00ff */
[----:B------:R-:W-:-:S04]  /*b0d0*/  IMAD.WIDE.U32 R6, P0, R5, UR7, R6 ;  /* 0x0000000705067c25 */ /* 0x000fc8000f800006 */
[----:B------:R-:W-:-:S04]  /*b0e0*/  IMAD.WIDE.U32 R4, R5, UR6, RZ ;  /* 0x0000000605047c25 */ /* 0x000fc8000f8e00ff */
[----:B------:R-:W-:Y:S01]  /*b0f0*/  IMAD.MOV.U32 R4, RZ, RZ, R7 ;  /* 0x000000ffff047224 */ /* 0x000fe200078e0007 */
[----:B------:R-:W-:Y:S01]  /*b100*/  IADD3 RZ, P1, R5, R6, RZ ;  /* 0x0000000605ff7210 */ /* 0x000fe20007f3e0ff */
[----:B------:R-:W-:-:S04]  /*b110*/  IMAD.X R5, RZ, RZ, RZ, P0 ;  /* 0x000000ffff057224 */ /* 0x000fc800000e06ff */
[----:B------:R-:W-:-:S08]  /*b120*/  IMAD.WIDE.U32.X R4, R21, UR7, R4, P1 ;  /* 0x0000000715047c25 */ /* 0x000fd000088e0404 */
.L_x_305:
[----:B------:R-:W-:Y:S01]  /*b130*/  FMUL R22, R22, UR9 ;  /* 0x0000000916167c20 */ /* 0x000fe20008400000 */
[--C-:B------:R-:W-:Y:S01]  /*b140*/  SHF.R.U64 R14, R4, UR8, R5.reuse ;  /* 0x00000008040e7c19 */ /* 0x100fe20008001205 */
[----:B------:R-:W-:Y:S01]  /*b150*/  ULDC.64 UR6, c[0x0][0x620] ;  /* 0x0001880000067ab9 */ /* 0x000fe20000000a00 */
[----:B------:R-:W-:Y:S01]  /*b160*/  SHF.R.U32.HI R4, RZ, UR8, R5 ;  /* 0x00000008ff047c19 */ /* 0x000fe20008011605 */
[----:B------:R-:W-:Y:S01]  /*b170*/  ULDC.64 UR8, c[0x0][0x640] ;  /* 0x0001900000087ab9 */ /* 0x000fe20000000a00 */
[----:B------:R-:W-:Y:S01]  /*b180*/  IADD3 R5, P0, RZ, -R14, RZ ;  /* 0x8000000eff057210 */ /* 0x000fe20007f1e0ff */
[----:B------:R-:W0:Y:S01]  /*b190*/  F2I.U32.TRUNC.NTZ R22, R22 ;  /* 0x0000001600167305 */ /* 0x000e22000020f000 */
[----:B------:R-:W-:-:S03]  /*b1a0*/  ULDC UR5, c[0x0][0x618] ;  /* 0x0001860000057ab9 */ /* 0x000fc60000000800 */
[----:B------:R-:W-:Y:S01]  /*b1b0*/  IMAD.X R4, RZ, RZ, ~R4, P0 ;  /* 0x000000ffff047224 */ /* 0x000fe200000e0e04 */
[----:B------:R-:W-:-:S03]  /*b1c0*/  ISETP.NE.U32.AND P0, PT, RZ, UR8, PT ;  /* 0x00000008ff007c0c */ /* 0x000fc6000bf05070 */
[----:B------:R-:W-:Y:S01]  /*b1d0*/  IMAD R4, R4, UR6, RZ ;  /* 0x0000000604047c24 */ /* 0x000fe2000f8e02ff */
[----:B------:R-:W-:-:S03]  /*b1e0*/  ISETP.NE.AND.EX P0, PT, RZ, UR9, PT, P0 ;  /* 0x00000009ff007c0c */ /* 0x000fc6000bf05300 */
[C---:B------:R-:W-:Y:S02]  /*b1f0*/  IMAD R7, R5.reuse, UR7, R4 ;  /* 0x0000000705077c24 */ /* 0x040fe4000f8e0204 */
[----:B------:R-:W-:Y:S01]  /*b200*/  IMAD.WIDE.U32 R4, R5, UR6, R16 ;  /* 0x0000000605047c25 */ /* 0x000fe2000f8e0010 */
[----:B------:R-:W-:-:S03]  /*b210*/  ULDC UR6, c[0x0][0x154] ;  /* 0x0000550000067ab9 */ /* 0x000fc60000000800 */
[----:B0-----:R-:W-:Y:S02]  /*b220*/  IMAD.MOV R6, RZ, RZ, -R22 ;  /* 0x000000ffff067224 */ /* 0x001fe400078e0a16 */
[----:B------:R-:W-:Y:S02]  /*b230*/  IMAD.IADD R5, R5, 0x1, R7 ;  /* 0x0000000105057824 */ /* 0x000fe400078e0207 */
[----:B-1----:R-:W-:Y:S01]  /*b240*/  IMAD R15, R20, R6, R15 ;  /* 0x00000006140f7224 */ /* 0x002fe200078e020f */
[----:B--2---:R-:W-:Y:S01]  /*b250*/  I2FP.F32.U32 R6, R13 ;  /* 0x0000000d00067245 */ /* 0x004fe20000201000 */
[----:B------:R-:W0:Y:S01]  /*b260*/  LDC R20, c[0x0][0x148] ;  /* 0x00005200ff147b82 */ /* 0x000e220000000800 */
[--C-:B------:R-:W-:Y:S02]  /*b270*/  SHF.R.U64 R21, R4, UR5, R5.reuse ;  /* 0x0000000504157c19 */ /* 0x100fe40008001205 */
[----:B------:R-:W-:Y:S01]  /*b280*/  SHF.R.U32.HI R4, RZ, UR5, R5 ;  /* 0x00000005ff047c19 */ /* 0x000fe20008011605 */
[----:B------:R-:W-:Y:S01]  /*b290*/  FMUL R6, R6, UR6 ;  /* 0x0000000606067c20 */ /* 0x000fe20008400000 */
[----:B------:R-:W-:-:S02]  /*b2a0*/  ULDC UR5, c[0x0][0x608] ;  /* 0x0001820000057ab9 */ /* 0x000fc40000000800 */
[--C-:B------:R-:W-:Y:S01]  /*b2b0*/  SHF.R.U64 R23, R21, UR5, R4.reuse ;  /* 0x0000000515177c19 */ /* 0x100fe20008001204 */
[----:B------:R1:W2:Y:S01]  /*b2c0*/  F2I.U32.TRUNC.NTZ R24, R6 ;  /* 0x0000000600187305 */ /* 0x0002a2000020f000 */
[----:B------:R-:W-:Y:S01]  /*b2d0*/  SHF.R.U32.HI R4, RZ, UR5, R4 ;  /* 0x00000005ff047c19 */ /* 0x000fe20008011604 */
[----:B------:R-:W-:-:S03]  /*b2e0*/  ULDC UR5, c[0x0][0x658] ;  /* 0x0001960000057ab9 */ /* 0x000fc60000000800 */
[--C-:B------:R-:W-:Y:S02]  /*b2f0*/  SHF.R.U64 R22, R23, UR5, R4.reuse ;  /* 0x0000000517167c19 */ /* 0x100fe40008001204 */
[----:B------:R-:W-:-:S03]  /*b300*/  SHF.R.U32.HI R25, RZ, UR5, R4 ;  /* 0x00000005ff197c19 */ /* 0x000fc60008011604 */
[----:B------:R-:W-:Y:S02]  /*b310*/  IMAD.MOV.U32 R4, RZ, RZ, R22 ;  /* 0x000000ffff047224 */ /* 0x000fe400078e0016 */
[----:B------:R-:W-:Y:S01]  /*b320*/  IMAD.MOV.U32 R5, RZ, RZ, R25 ;  /* 0x000000ffff057224 */ /* 0x000fe200078e0019 */
[----:B-1----:R-:W-:Y:S06]  /*b330*/  @!P0 BRA `(.L_x_306) ;  /* 0x0000000000288947 */ /* 0x002fec0003800000 */
        /* <DEDUP_REMOVED lines=10> */
.L_x_306:
[----:B------:R-:W-:Y:S01]  /*b3e0*/  ISETP.NE.AND P0, PT, R2, 0x1, PT ;  /* 0x000000010200780c */ /* 0x000fe20003f05270 */
[----:B------:R-:W-:Y:S01]  /*b3f0*/  ULDC UR5, c[0x0][0x648] ;  /* 0x0001920000057ab9 */ /* 0x000fe20000000800 */
[----:B------:R-:W-:Y:S01]  /*b400*/  LOP3.LUT R23, R23, UR17, RZ, 0xc0, !PT ;  /* 0x0000001117177c12 */ /* 0x000fe2000f8ec0ff */
[----:B--2---:R-:W-:Y:S01]  /*b410*/  IMAD.MOV R24, RZ, RZ, -R24 ;  /* 0x000000ffff187224 */ /* 0x004fe200078e0a18 */
[----:B------:R-:W-:Y:S01]  /*b420*/  SHF.R.U64 R4, R4, UR5, R5 ;  /* 0x0000000504047c19 */ /* 0x000fe20008001205 */
[----:B------:R-:W-:Y:S01]  /*b430*/  ULDC UR5, c[0x0][0x638] ;  /* 0x00018e0000057ab9 */ /* 0x000fe20000000800 */
[----:B------:R-:W-:Y:S01]  /*b440*/  LOP3.LUT R21, R21, UR4, RZ, 0xc0, !PT ;  /* 0x0000000415157c12 */ /* 0x000fe2000f8ec0ff */
[----:B------:R-:W-:Y:S01]  /*b450*/  ULDC UR6, c[0x0][0x610] ;  /* 0x0001840000067ab9 */ /* 0x000fe20000000800 */
[----:B------:R-:W-:Y:S02]  /*b460*/  IMAD.MOV.U32 R6, RZ, RZ, R14 ;  /* 0x000000ffff067224 */ /* 0x000fe400078e000e */
[----:B------:R-:W-:-:S02]  /*b470*/  IMAD.MOV R5, RZ, RZ, -R4 ;  /* 0x000000ffff057224 */ /* 0x000fc400078e0a04 */
[----:B------:R-:W-:Y:S02]  /*b480*/  IMAD R4, R4, UR18, R23 ;  /* 0x0000001204047c24 */ /* 0x000fe4000f8e0217 */
[----:B0-----:R-:W-:Y:S02]  /*b490*/  @P0 IMAD R15, R20, R24, R13 ;  /* 0x00000018140f0224 */ /* 0x001fe400078e020d */
[----:B------:R-:W-:Y:S01]  /*b4a0*/  IMAD R22, R5, UR5, R22 ;  /* 0x0000000505167c24 */ /* 0x000fe2000f8e0216 */
[----:B------:R-:W-:Y:S01]  /*b4b0*/  ULDC UR5, c[0x0][0x600] ;  /* 0x0001800000057ab9 */ /* 0x000fe20000000800 */
[----:B------:R-:W-:Y:S02]  /*b4c0*/  IMAD R15, R4, UR6, R15 ;  /* 0x00000006040f7c24 */ /* 0x000fe4000f8e020f */
[----:B------:R-:W-:Y:S02]  /*b4d0*/  IMAD R22, R22, UR5, R21 ;  /* 0x0000000516167c24 */ /* 0x000fe4000f8e0215 */
[----:B------:R-:W-:-:S03]  /*b4e0*/  IMAD.MOV.U32 R4, RZ, RZ, 0x1 ;  /* 0x00000001ff047424 */ /* 0x000fc600078e00ff */
[----:B------:R-:W-:Y:S02]  /*b4f0*/  SEL R13, R22, R15, !P0 ;  /* 0x0000000f160d7207 */ /* 0x000fe40004000000 */
[----:B------:R-:W-:-:S07]  /*b500*/  SEL R20, R15, R22, !P0 ;  /* 0x000000160f147207 */ /* 0x000fce0004000000 */
.L_x_304:
[----:B------:R-:W-:Y:S05]  /*b510*/  BSYNC B1 ;  /* 0x0000000000017941 */ /* 0x000fea0003800000 */
.L_x_303:
[----:B------:R-:W-:-:S13]  /*b520*/  LOP3.LUT P0, RZ, R4, 0xff, RZ, 0xc0, !PT ;  /* 0x000000ff04ff7812 */ /* 0x000fda000780c0ff */
[----:B------:R-:W-:Y:S05]  /*b530*/  @P0 BRA `(.L_x_307) ;  /* 0xfffffff400380947 */ /* 0x000fea000383ffff */
[----:B------:R-:W-:Y:S05]  /*b540*/  BSYNC B0 ;  /* 0x0000000000007941 */ /* 0x000fea0003800000 */
.L_x_296:
[----:B------:R-:W-:-:S03]  /*b550*/  UMOV UR5, 0xffffffff ;  /* 0xffffffff00057882 */ /* 0x000fc60000000000 */
[----:B------:R-:W-:Y:S05]  /*b560*/  BRA.DIV UR5, `(.L_x_308) ;  /* 0x0000000605387947 */ /* 0x000fea000b800000 */
[----:B------:R-:W-:-:S13]  /*b570*/  ELECT P6, URZ, PT ;  /* 0x00000000003f782f */ /* 0x000fda00038c0000 */
.L_x_323:
[----:B------:R-:W-:Y:S04]  /*b580*/  BSSY B0, `(.L_x_309) ;  /* 0x0000034000007945 */ /* 0x000fe80003800000 */
[----:B------:R-:W-:Y:S05]  /*b590*/  @!P6 BRA `(.L_x_310) ;  /* 0x0000000000c8e947 */ /* 0x000fea0003800000 */
[----:B------:R-:W-:-:S04]  /*b5a0*/  LOP3.LUT R19, R19, 0x2, RZ, 0xfc, !PT ;  /* 0x0000000213137812 */ /* 0x000fc800078efcff */
[----:B------:R-:W-:-:S13]  /*b5b0*/  ISETP.NE.AND P0, PT, R19, 0x3, PT ;  /* 0x000000031300780c */ /* 0x000fda0003f05270 */
[----:B------:R-:W-:Y:S05]  /*b5c0*/  @!P0 BRA `(.L_x_311) ;  /* 0x0000000000048947 */ /* 0x000fea0003800000 */
[----:B------:R-:W-:Y:S01]  /*b5d0*/  BPT.TRAP 0x1 ;  /* 0x000000040000795c */ /* 0x000fe20000300000 */
.L_x_311:
[----:B------:R-:W0:Y:S01]  /*b5e0*/  S2R R5, SR_CgaCtaId ;  /* 0x0000000000057919 */ /* 0x000e220000008800 */
[----:B------:R-:W-:Y:S02]  /*b5f0*/  MOV R2, 0x400 ;  /* 0x0000040000027802 */ /* 0x000fe40000000f00 */
[----:B------:R-:W-:Y:S02]  /*b600*/  SHF.L.U32 R4, R0, 0x1f, RZ ;  /* 0x0000001f00047819 */ /* 0x000fe400000006ff */
[----:B0-----:R-:W-:-:S05]  /*b610*/  LEA R2, R5, R2, 0x18 ;  /* 0x0000000205027211 */ /* 0x001fca00078ec0ff */
[----:B------:R-:W-:-:S04]  /*b620*/  VIADD R2, R2, 0x28 ;  /* 0x0000002802027836 */ /* 0x000fc80000000000 */
[C---:B------:R-:W-:Y:S02]  /*b630*/  IMAD R7, R3.reuse, 0x8, R2 ;  /* 0x0000000803077824 */ /* 0x040fe400078e0202 */
[----:B------:R-:W-:Y:S02]  /*b640*/  VIADD R3, R3, 0x1 ;  /* 0x0000000103037836 */ /* 0x000fe40000000000 */
[----:B------:R-:W0:Y:S03]  /*b650*/  SYNCS.PHASECHK.TRANS64.TRYWAIT P0, [R7+URZ], R4 ;  /* 0x00000004070075a7 */ /* 0x000e26000800017f */
[----:B------:R-:W-:-:S04]  /*b660*/  ISETP.NE.AND P1, PT, R3, 0x5, PT ;  /* 0x000000050300780c */ /* 0x000fc80003f25270 */
[----:B------:R-:W-:Y:S02]  /*b670*/  SEL R5, RZ, 0x1, P1 ;  /* 0x00000001ff057807 */ /* 0x000fe40000800000 */
[----:B------:R-:W-:Y:S02]  /*b680*/  SEL R3, R3, RZ, P1 ;  /* 0x000000ff03037207 */ /* 0x000fe40000800000 */
[----:B------:R-:W-:-:S03]  /*b690*/  LOP3.LUT R6, R0, R5, RZ, 0x3c, !PT ;  /* 0x0000000500067212 */ /* 0x000fc600078e3cff */
[----:B------:R-:W-:Y:S01]  /*b6a0*/  IMAD R8, R3, 0x8, R2 ;  /* 0x0000000803087824 */ /* 0x000fe200078e0202 */
[----:B------:R-:W-:Y:S01]  /*b6b0*/  SHF.L.U32 R5, R6, 0x1f, RZ ;  /* 0x0000001f06057819 */ /* 0x000fe200000006ff */
[----:B0-----:R-:W-:Y:S06]  /*b6c0*/  @!P0 BRA `(.L_x_312) ;  /* 0x0000000400008947 */ /* 0x001fec0003800000 */
.L_x_324:
[----:B------:R-:W1:Y:S01]  /*b6d0*/  SYNCS.PHASECHK.TRANS64.TRYWAIT P0, [R8+URZ], R5 ;  /* 0x00000005080075a7 */ /* 0x000e62000800017f */
[----:B------:R-:W-:-:S05]  /*b6e0*/  VIADD R0, R3, 0x1 ;  /* 0x0000000103007836 */ /* 0x000fca0000000000 */
[----:B------:R-:W-:-:S04]  /*b6f0*/  ISETP.NE.AND P1, PT, R0, 0x5, PT ;  /* 0x000000050000780c */ /* 0x000fc80003f25270 */
[----:B------:R-:W-:Y:S02]  /*b700*/  SEL R3, RZ, 0x1, P1 ;  /* 0x00000001ff037807 */ /* 0x000fe40000800000 */
[----:B0-----:R-:W-:Y:S02]  /*b710*/  SEL R7, R0, RZ, P1 ;  /* 0x000000ff00077207 */ /* 0x001fe40000800000 */
[----:B------:R-:W-:-:S03]  /*b720*/  LOP3.LUT R6, R6, R3, RZ, 0x3c, !PT ;  /* 0x0000000306067212 */ /* 0x000fc600078e3cff */
[----:B------:R-:W-:Y:S01]  /*b730*/  IMAD R9, R7, 0x8, R2 ;  /* 0x0000000807097824 */ /* 0x000fe200078e0202 */
[----:B------:R-:W-:Y:S01]  /*b740*/  SHF.L.U32 R4, R6, 0x1f, RZ ;  /* 0x0000001f06047819 */ /* 0x000fe200000006ff */
[----:B-1----:R-:W-:Y:S06]  /*b750*/  @!P0 BRA `(.L_x_313) ;  /* 0x0000000000f08947 */ /* 0x002fec0003800000 */
.L_x_325:
[----:B------:R-:W1:Y:S01]  /*b760*/  SYNCS.PHASECHK.TRANS64.TRYWAIT P0, [R9+URZ], R4 ;  /* 0x00000004090075a7 */ /* 0x000e62000800017f */
[----:B------:R-:W-:-:S05]  /*b770*/  VIADD R0, R7, 0x1 ;  /* 0x0000000107007836 */ /* 0x000fca0000000000 */
[----:B------:R-:W-:-:S04]  /*b780*/  ISETP.NE.AND P1, PT, R0, 0x5, PT ;  /* 0x000000050000780c */ /* 0x000fc80003f25270 */
[----:B------:R-:W-:Y:S02]  /*b790*/  SEL R3, RZ, 0x1, P1 ;  /* 0x00000001ff037807 */ /* 0x000fe40000800000 */
[----:B------:R-:W-:Y:S02]  /*b7a0*/  SEL R7, R0, RZ, P1 ;  /* 0x000000ff00077207 */ /* 0x000fe40000800000 */
[----:B------:R-:W-:-:S03]  /*b7b0*/  LOP3.LUT R11, R6, R3, RZ, 0x3c, !PT ;  /* 0x00000003060b7212 */ /* 0x000fc600078e3cff */
[----:B------:R-:W-:Y:S01]  /*b7c0*/  IMAD R6, R7, 0x8, R2 ;  /* 0x0000000807067824 */ /* 0x000fe200078e0202 */
[----:B0-----:R-:W-:Y:S01]  /*b7d0*/  SHF.L.U32 R5, R11, 0x1f, RZ ;  /* 0x0000001f0b057819 */ /* 0x001fe200000006ff */
[----:B-1----:R-:W-:Y:S06]  /*b7e0*/  @!P0 BRA `(.L_x_314) ;  /* 0x0000000000e08947 */ /* 0x002fec0003800000 */
.L_x_326:
[----:B------:R-:W1:Y:S01]  /*b7f0*/  SYNCS.PHASECHK.TRANS64.TRYWAIT P0, [R6+URZ], R5 ;  /* 0x00000005060075a7 */ /* 0x000e62000800017f */
[----:B------:R-:W-:-:S05]  /*b800*/  VIADD R0, R7, 0x1 ;  /* 0x0000000107007836 */ /* 0x000fca0000000000 */
[----:B------:R-:W-:-:S04]  /*b810*/  ISETP.NE.AND P1, PT, R0, 0x5, PT ;  /* 0x000000050000780c */ /* 0x000fc80003f25270 */
[----:B0-----:R-:W-:Y:S02]  /*b820*/  SEL R4, RZ, 0x1, P1 ;  /* 0x00000001ff047807 */ /* 0x001fe40000800000 */
[----:B------:R-:W-:Y:S02]  /*b830*/  SEL R3, R0, RZ, P1 ;  /* 0x000000ff00037207 */ /* 0x000fe40000800000 */
[----:B------:R-:W-:Y:S01]  /*b840*/  LOP3.LUT R0, R11, R4, RZ, 0x3c, !PT ;  /* 0x000000040b007212 */ /* 0x000fe200078e3cff */
[----:B-1----:R-:W-:Y:S06]  /*b850*/  @!P0 BRA `(.L_x_315) ;  /* 0x0000000000d88947 */ /* 0x002fec0003800000 */
.L_x_327:
[----:B------:R-:W-:Y:S01]  /*b860*/  IMAD R3, R3, 0x8, R2 ;  /* 0x0000000803037824 */ /* 0x000fe200078e0202 */
[----:B------:R-:W-:-:S07]  /*b870*/  SHF.L.U32 R0, R0, 0x1f, RZ ;  /* 0x0000001f00007819 */ /* 0x000fce00000006ff */
.L_x_316:
[----:B-1----:R1:W2:Y:S02]  /*b880*/  SYNCS.PHASECHK.TRANS64.TRYWAIT P0, [R3+URZ], R0 ;  /* 0x00000000030075a7 */ /* 0x0022a4000800017f */
[----:B--2---:R-:W-:Y:S05]  /*b890*/  @!P0 NANOSLEEP.SYNCS 0x989680 ;  /* 0x009896800000895d */ /* 0x004fea0003900000 */
[----:B------:R-:W2:Y:S02]  /*b8a0*/  @!P0 SYNCS.PHASECHK.TRANS64 P0, [R3+URZ], R0 ;  /* 0x00000000030085a7 */ /* 0x000ea4000800007f */
[----:B--2---:R-:W-:Y:S05]  /*b8b0*/  @!P0 BRA `(.L_x_316) ;  /* 0xfffffffc00f08947 */ /* 0x004fea000383ffff */
.L_x_310:
[----:B------:R-:W-:Y:S05]  /*b8c0*/  BSYNC B0 ;  /* 0x0000000000007941 */ /* 0x000fea0003800000 */
.L_x_309:
[----:B------:R-:W-:Y:S05]  /*b8d0*/  EXIT ;  /* 0x000000000000794d */ /* 0x000fea0003800000 */
.L_x_21:
[----:B---3--:R3:W4:Y:S02]  /*b8e0*/  SYNCS.PHASECHK.TRANS64.TRYWAIT P1, [R3+URZ], R0 ;  /* 0x00000000030075a7 */ /* 0x008724000802017f */
[----:B----4-:R-:W-:Y:S05]  /*b8f0*/  @!P1 NANOSLEEP.SYNCS 0x989680 ;  /* 0x009896800000995d */ /* 0x010fea0003900000 */
[----:B------:R-:W4:Y:S02]  /*b900*/  @!P1 SYNCS.PHASECHK.TRANS64 P1, [R3+URZ], R0 ;  /* 0x00000000030095a7 */ /* 0x000f24000802007f */
[----:B----4-:R-:W-:Y:S05]  /*b910*/  @!P1 BRA `(.L_x_21) ;  /* 0xfffffffc00f09947 */ /* 0x010fea000383ffff */
[----:B------:R-:W-:Y:S05]  /*b920*/  BRA `(.L_x_20) ;  /* 0xffffff5800e87947 */ /* 0x000fea000383ffff */
.L_x_26:
[----:B-1----:R1:W2:Y:S02]  /*b930*/  SYNCS.PHASECHK.TRANS64.TRYWAIT P1, [R5+URZ], R4 ;  /* 0x00000004050075a7 */ /* 0x0022a4000802017f */
[----:B--2---:R-:W-:Y:S05]  /*b940*/  @!P1 NANOSLEEP.SYNCS 0x989680 ;  /* 0x009896800000995d */ /* 0x004fea0003900000 */
[----:B------:R-:W2:Y:S02]  /*b950*/  @!P1 SYNCS.PHASECHK.TRANS64 P1, [R5+URZ], R4 ;  /* 0x00000004050095a7 */ /* 0x000ea4000802007f */
[----:B--2---:R-:W-:Y:S05]  /*b960*/  @!P1 BRA `(.L_x_26) ;  /* 0xfffffffc00f09947 */ /* 0x004fea000383ffff */
[----:B------:R-:W-:Y:S05]  /*b970*/  BRA `(.L_x_25) ;  /* 0xffffff5c00e47947 */ /* 0x000fea000383ffff */
.L_x_297:
[----:B------:R-:W-:Y:S01]  /*b980*/  BSSY B1, `(.L_x_317) ;  /* 0x0000006000017945 */ /* 0x000fe20003800000 */
[----:B------:R-:W-:-:S07]  /*b990*/  IMAD.MOV.U32 R15, RZ, RZ, -0x1 ;  /* 0xffffffffff0f7424 */ /* 0x000fce00078e00ff */
[----:B------:R-:W-:Y:S05]  /*b9a0*/  WARPSYNC.COLLECTIVE R15, `(.L_x_318) ;  /* 0x000000000f0c7348 */ /* 0x000fea0003c00000 */
[----:B------:R-:W-:Y:S02]  /*b9b0*/  ELECT P6, UR62, PT ;  /* 0x00000000003e782f */ /* 0x000fe400038c0000 */
[----:B------:R-:W-:Y:S01]  /*b9c0*/  MOV R14, UR62 ;  /* 0x0000003e000e7c02 */ /* 0x000fe20008000f00 */
[----:B------:R-:W-:Y:S10]  /*b9d0*/  ENDCOLLECTIVE ;  /* 0x000000000000791b */ /* 0x000ff40003800000 */
.L_x_318:
[----:B------:R-:W-:Y:S05]  /*b9e0*/  BSYNC B1 ;  /* 0x0000000000017941 */ /* 0x000fea0003800000 */
.L_x_317:
[----:B------:R-:W-:Y:S05]  /*b9f0*/  BRA `(.L_x_319) ;  /* 0xfffffff000147947 */ /* 0x000fea000383ffff */
.L_x_300:
[----:B0-----:R0:W1:Y:S02]  /*ba00*/  SYNCS.PHASECHK.TRANS64.TRYWAIT P0, [R20+URZ+0x28], R7 ;  /* 0x00002807140075a7 */ /* 0x001064000800017f */
[----:B-1----:R-:W-:Y:S05]  /*ba10*/  @!P0 NANOSLEEP.SYNCS 0x989680 ;  /* 0x009896800000895d */ /* 0x002fea0003900000 */
[----:B------:R-:W1:Y:S02]  /*ba20*/  @!P0 SYNCS.PHASECHK.TRANS64 P0, [R20+URZ+0x28], R7 ;  /* 0x00002807140085a7 */ /* 0x000e64000800007f */
[----:B-1----:R-:W-:Y:S05]  /*ba30*/  @!P0 BRA `(.L_x_300) ;  /* 0xfffffffc00f08947 */ /* 0x002fea000383ffff */
[----:B------:R-:W-:Y:S05]  /*ba40*/  BRA `(.L_x_320) ;  /* 0xfffffff000547947 */ /* 0x000fea000383ffff */
.L_x_308:
[----:B------:R-:W-:Y:S01]  /*ba50*/  BSSY B0, `(.L_x_321) ;  /* 0x0000006000007945 */ /* 0x000fe20003800000 */
[----:B------:R-:W-:-:S07]  /*ba60*/  IMAD.MOV.U32 R15, RZ, RZ, -0x1 ;  /* 0xffffffffff0f7424 */ /* 0x000fce00078e00ff */
[----:B------:R-:W-:Y:S05]  /*ba70*/  WARPSYNC.COLLECTIVE R15, `(.L_x_322) ;  /* 0x000000000f0c7348 */ /* 0x000fea0003c00000 */
[----:B------:R-:W-:Y:S02]  /*ba80*/  ELECT P6, UR62, PT ;  /* 0x00000000003e782f */ /* 0x000fe400038c0000 */
[----:B------:R-:W-:Y:S01]  /*ba90*/  MOV R14, UR62 ;  /* 0x0000003e000e7c02 */ /* 0x000fe20008000f00 */
[----:B------:R-:W-:Y:S10]  /*baa0*/  ENDCOLLECTIVE ;  /* 0x000000000000791b */ /* 0x000ff40003800000 */
.L_x_322:
[----:B------:R-:W-:Y:S05]  /*bab0*/  BSYNC B0 ;  /* 0x0000000000007941 */ /* 0x000fea0003800000 */
.L_x_321:
[----:B------:R-:W-:Y:S05]  /*bac0*/  BRA `(.L_x_323) ;  /* 0xfffffff800ac7947 */ /* 0x000fea000383ffff */
.L_x_312:
[----:B0-----:R0:W1:Y:S02]  /*bad0*/  SYNCS.PHASECHK.TRANS64.TRYWAIT P0, [R7+URZ], R4 ;  /* 0x00000004070075a7 */ /* 0x001064000800017f */
[----:B-1----:R-:W-:Y:S05]  /*bae0*/  @!P0 NANOSLEEP.SYNCS 0x989680 ;  /* 0x009896800000895d */ /* 0x002fea0003900000 */
[----:B------:R-:W1:Y:S02]  /*baf0*/  @!P0 SYNCS.PHASECHK.TRANS64 P0, [R7+URZ], R4 ;  /* 0x00000004070085a7 */ /* 0x000e64000800007f */
[----:B-1----:R-:W-:Y:S05]  /*bb00*/  @!P0 BRA `(.L_x_312) ;  /* 0xfffffffc00f08947 */ /* 0x002fea000383ffff */
[----:B------:R-:W-:Y:S05]  /*bb10*/  BRA `(.L_x_324) ;  /* 0xfffffff800ec7947 */ /* 0x000fea000383ffff */
.L_x_313:
[----:B0-----:R0:W1:Y:S02]  /*bb20*/  SYNCS.PHASECHK.TRANS64.TRYWAIT P0, [R8+URZ], R5 ;  /* 0x00000005080075a7 */ /* 0x001064000800017f */
[----:B-1----:R-:W-:Y:S05]  /*bb30*/  @!P0 NANOSLEEP.SYNCS 0x989680 ;  /* 0x009896800000895d */ /* 0x002fea0003900000 */
[----:B------:R-:W1:Y:S02]  /*bb40*/  @!P0 SYNCS.PHASECHK.TRANS64 P0, [R8+URZ], R5 ;  /* 0x00000005080085a7 */ /* 0x000e64000800007f */
[----:B-1----:R-:W-:Y:S05]  /*bb50*/  @!P0 BRA `(.L_x_313) ;  /* 0xfffffffc00f08947 */ /* 0x002fea000383ffff */
[----:B------:R-:W-:Y:S05]  /*bb60*/  BRA `(.L_x_325) ;  /* 0xfffffff800fc7947 */ /* 0x000fea000383ffff */
.L_x_314:
[----:B0-----:R0:W1:Y:S02]  /*bb70*/  SYNCS.PHASECHK.TRANS64.TRYWAIT P0, [R9+URZ], R4 ;  /* 0x00000004090075a7 */ /* 0x001064000800017f */
[----:B-1----:R-:W-:Y:S05]  /*bb80*/  @!P0 NANOSLEEP.SYNCS 0x989680 ;  /* 0x009896800000895d */ /* 0x002fea0003900000 */
[----:B------:R-:W1:Y:S02]  /*bb90*/  @!P0 SYNCS.PHASECHK.TRANS64 P0, [R9+URZ], R4 ;  /* 0x00000004090085a7 */ /* 0x000e64000800007f */
[----:B-1----:R-:W-:Y:S05]  /*bba0*/  @!P0 BRA `(.L_x_314) ;  /* 0xfffffffc00f08947 */ /* 0x002fea000383ffff */
[----:B------:R-:W-:Y:S05]  /*bbb0*/  BRA `(.L_x_326) ;  /* 0xfffffffc000c7947 */ /* 0x000fea000383ffff */
.L_x_315:
[----:B0-----:R0:W1:Y:S02]  /*bbc0*/  SYNCS.PHASECHK.TRANS64.TRYWAIT P0, [R6+URZ], R5 ;  /* 0x00000005060075a7 */ /* 0x001064000800017f */
[----:B-1----:R-:W-:Y:S05]  /*bbd0*/  @!P0 NANOSLEEP.SYNCS 0x989680 ;  /* 0x009896800000895d */ /* 0x002fea0003900000 */
[----:B------:R-:W1:Y:S02]  /*bbe0*/  @!P0 SYNCS.PHASECHK.TRANS64 P0, [R6+URZ], R5 ;  /* 0x00000005060085a7 */ /* 0x000e64000800007f */
[----:B-1----:R-:W-:Y:S05]  /*bbf0*/  @!P0 BRA `(.L_x_315) ;  /* 0xfffffffc00f08947 */ /* 0x002fea000383ffff */
[----:B------:R-:W-:Y:S05]  /*bc00*/  BRA `(.L_x_327) ;  /* 0xfffffffc00147947 */ /* 0x000fea000383ffff */
.L_x_328:
[----:B------:R-:W-:-:S00]  /*bc10*/  BRA `(.L_x_328) ;  /* 0xfffffffc00fc7947 */ /* 0x000fc0000383ffff */
[----:B------:R-:W-:-:S00]  /*bc20*/  NOP ;  /* 0x0000000000007918 */ /* 0x000fc00000000000 */
        /* <DEDUP_REMOVED lines=13> */
.L_x_329:


//--------------------- .nv.global.init           --------------------------
	.section	.nv.global.init,"aw",@progbits
.nv.global.init:
	.type		$str$22,@object
	.size		$str$22,($str$23 - $str$22)
$str$22:
        /*0000*/ 	.byte	0x6b, 0x5f, 0x74, 0x69, 0x6c, 0x65, 0x5f, 0x63, 0x6f, 0x75, 0x6e, 0x74, 0x20, 0x3e, 0x3d, 0x20
        /*0010*/ 	.byte	0x31, 0x00
	.type		$str$23,@object
	.size		$str$23,(__unnamed_1 - $str$23)
$str$23:
        /*0012*/ 	.byte	0x2f, 0x74, 0x6d, 0x70, 0x2f, 0x63, 0x75, 0x74, 0x6c, 0x61, 0x73, 0x73, 0x5f, 0x73, 0x77, 0x65
        /*0022*/ 	.byte	0x65, 0x70, 0x5f, 0x73, 0x72, 0x63, 0x2f, 0x69, 0x6e, 0x63, 0x6c, 0x75, 0x64, 0x65, 0x2f, 0x63
        /*0032*/ 	.byte	0x75, 0x74, 0x6c, 0x61, 0x73, 0x73, 0x2f, 0x67, 0x65, 0x6d, 0x6d, 0x2f, 0x63, 0x6f, 0x6c, 0x6c
        /*0042*/ 	.byte	0x65, 0x63, 0x74, 0x69, 0x76, 0x65, 0x2f, 0x73, 0x6d, 0x39, 0x30, 0x5f, 0x6d, 0x6d, 0x61, 0x5f
        /*0052*/ 	.byte	0x74, 0x6d, 0x61, 0x5f, 0x67, 0x6d, 0x6d, 0x61, 0x5f, 0x73, 0x73, 0x5f, 0x77, 0x61, 0x72, 0x70
        /*0062*/ 	.byte	0x73, 0x70, 0x65, 0x63, 0x69, 0x61, 0x6c, 0x69, 0x7a, 0x65, 0x64, 0x2e, 0x68, 0x70, 0x70, 0x00
	.type		__unnamed_1,@object
	.size		__unnamed_1,(.L_0 - __unnamed_1)
__unnamed_1:
        /*0072*/ 	.byte	0x76, 0x6f, 0x69, 0x64, 0x20, 0x63, 0x75, 0x74, 0x6c, 0x61, 0x73, 0x73, 0x3a, 0x3a, 0x67, 0x65
        /* <DEDUP_REMOVED lines=180> */
        /*0bc2*/ 	.byte	0x74, 0x69, 0x74, 0x79, 0x5d, 0x00
.L_0:


//--------------------- .nv.shared._ZN7cutlass13device_kernelINS_4gemm6kernel13GemmUniversalIN4cute5tupleIJiiiiEEENS1_10collective13CollectiveMmaINS1_34MainloopSm90TmaGmmaWarpSpecializedILi5ENS5_IJNS4_1CILi1EEENSA_ILi2EEESB_EEENS1_35KernelTmaWarpSpecializedCooperativeEEENS5_IJNSA_ILi128EEENSA_ILi256EEENSA_ILi64EEEEEENS_6half_tENS5_IJlSB_lEEESK_SL_NS4_8TiledMMAINS4_8MMA_AtomIJNS4_4SM904GMMA26MMA_64x256x16_F32F16F16_SSILNSP_5MajorE0ELSR_0ELNSP_7ScaleInE1ELSS_1EEEEEENS4_6LayoutINS5_IJSC_SB_SB_EEENS5_IJSB_NSA_ILi0EEESX_EEEEENS5_IJNS4_10UnderscoreES10_S10_EEEEENS4_23SM90_TMA_LOAD_MULTICASTENS4_14ComposedLayoutINS4_7SwizzleILi3ELi4ELi3EEENS4_18smem_ptr_flag_bitsILi16EEENSV_INS5_IJNSA_ILi8EEESI_EEENS5_IJSI_SB_EEEEEEEvNS4_8identityENS4_13SM90_TMA_LOADES1D_vS1E_EENS_8epilogue10collective6detail29Sm90TmaWarpSpecializedAdapterINS1I_15DefaultEpilogueISK_SL_SL_NS1H_6thread17LinearCombinationISK_Li1EffLNS1M_9ScaleType4KindE0ELNS_15FloatRoundStyleE2ESK_EENS1_15EpilogueDefaultEEEEEvvEEEEvNT_6ParamsE --------------------------
	.section	.nv.shared._ZN7cutlass13device_kernelINS_4gemm6kernel13GemmUniversalIN4cute5tupleIJiiiiEEENS1_10collective13CollectiveMmaINS1_34MainloopSm90TmaGmmaWarpSpecializedILi5ENS5_IJNS4_1CILi1EEENSA_ILi2EEESB_EEENS1_35KernelTmaWarpSpecializedCooperativeEEENS5_IJNSA_ILi128EEENSA_ILi256EEENSA_ILi64EEEEEENS_6half_tENS5_IJlSB_lEEESK_SL_NS4_8TiledMMAINS4_8MMA_AtomIJNS4_4SM904GMMA26MMA_64x256x16_F32F16F16_SSILNSP_5MajorE0ELSR_0ELNSP_7ScaleInE1ELSS_1EEEEEENS4_6LayoutINS5_IJSC_SB_SB_EEENS5_IJSB_NSA_ILi0EEESX_EEEEENS5_IJNS4_10UnderscoreES10_S10_EEEEENS4_23SM90_TMA_LOAD_MULTICASTENS4_14ComposedLayoutINS4_7SwizzleILi3ELi4ELi3EEENS4_18smem_ptr_flag_bitsILi16EEENSV_INS5_IJNSA_ILi8EEESI_EEENS5_IJSI_SB_EEEEEEEvNS4_8identityENS4_13SM90_TMA_LOADES1D_vS1E_EENS_8epilogue10collective6detail29Sm90TmaWarpSpecializedAdapterINS1I_15DefaultEpilogueISK_SL_SL_NS1H_6thread17LinearCombinationISK_Li1EffLNS1M_9ScaleType4KindE0ELNS_15FloatRoundStyleE2ESK_EENS1_15EpilogueDefaultEEEEEvvEEEEvNT_6ParamsE,"aw",@nobits
	.sectionflags	@""
	.align	16
	.zero		1024


//--------------------- .nv.shared.reserved.0     --------------------------
	.section	.nv.shared.reserved.0,"aw",@nobits
	.weak		__nv_reservedSMEM_offset_0_alias
	.size		__nv_reservedSMEM_offset_0_alias, 0, 0
	.other		__nv_reservedSMEM_offset_0_alias,@"STO_CUDA_RESERVED_SHARED STV_DEFAULT"
__nv_reservedSMEM_offset_0_alias:
	.zero		0


//--------------------- .nv.global                --------------------------
	.section	.nv.global,"aw",@nobits
.nv.global:
	.type		_ZN39_INTERNAL_66088fed_4_k_cu_fa5b309c_31234cute1_E,@object
	.size		_ZN39_INTERNAL_66088fed_4_k_cu_fa5b309c_31234cute1_E,(_ZN39_INTERNAL_66088fed_4_k_cu_fa5b309c_31234cuda3std3__45__cpo6cbeginE - _ZN39_INTERNAL_66088fed_4_k_cu_fa5b309c_31234cute1_E)
_ZN39_INTERNAL_66088fed_4_k_cu_fa5b309c_31234cute1_E:
	.zero		1
	.type		_ZN39_INTERNAL_66088fed_4_k_cu_fa5b309c_31234cuda3std3__45__cpo6cbeginE,@object
	.size		_ZN39_INTERNAL_66088fed_4_k_cu_fa5b309c_31234cuda3std3__45__cpo6cbeginE,(_ZN39_INTERNAL_66088fed_4_k_cu_fa5b309c_31234cuda3std3__48in_placeE - _ZN39_INTERNAL_66088fed_4_k_cu_fa5b309c_31234cuda3std3__45__cpo6cbeginE)
_ZN39_INTERNAL_66088fed_4_k_cu_fa5b309c_31234cuda3std3__45__cpo6cbeginE:
	.zero		1
	.type		_ZN39_INTERNAL_66088fed_4_k_cu_fa5b309c_31234cuda3std3__48in_placeE,@object
	.size		_ZN39_INTERNAL_66088fed_4_k_cu_fa5b309c_31234cuda3std3__48in_placeE,(_ZN39_INTERNAL_66088fed_4_k_cu_fa5b309c_31234cuda3std6ranges3__45__cpo9iter_moveE - _ZN39_INTERNAL_66088fed_4_k_cu_fa5b309c_31234cuda3std3__48in_placeE)
_ZN39_INTERNAL_66088fed_4_k_cu_fa5b309c_31234cuda3std3__48in_placeE:
	.zero		1
	.type		_ZN39_INTERNAL_66088fed_4_k_cu_fa5b309c_31234cuda3std6ranges3__45__cpo9iter_moveE,@object
	.size		_ZN39_INTERNAL_66088fed_4_k_cu_fa5b309c_31234cuda3std6ranges3__45__cpo9iter_moveE,(_ZN39_INTERNAL_66088fed_4_k_cu_fa5b309c_31234cuda3std3__45__cpo5beginE - _ZN39_INTERNAL_66088fed_4_k_cu_fa5b309c_31234cuda3std6ranges3__45__cpo9iter_moveE)
_ZN39_INTERNAL_66088fed_4_k_cu_fa5b309c_31234cuda3std6ranges3__45__cpo9iter_moveE:
	.zero		1
	.type		_ZN39_INTERNAL_66088fed_4_k_cu_fa5b309c_31234cuda3std3__45__cpo5beginE,@object
	.size		_ZN39_INTERNAL_66088fed_4_k_cu_fa5b309c_31234cuda3std3__45__cpo5beginE,(_ZN39_INTERNAL_66088fed_4_k_cu_fa5b309c_31234cuda3std3__441_GLOBAL__N__66088fed_4_k_cu_fa5b309c_31236ignoreE - _ZN39_INTERNAL_66088fed_4_k_cu_fa5b309c_31234cuda3std3__45__cpo5beginE)
_ZN39_INTERNAL_66088fed_4_k_cu_fa5b309c_31234cuda3std3__45__cpo5beginE:
	.zero		1
	.type		_ZN39_INTERNAL_66088fed_4_k_cu_fa5b309c_31234cuda3std3__441_GLOBAL__N__66088fed_4_k_cu_fa5b309c_31236ignoreE,@object
	.size		_ZN39_INTERNAL_66088fed_4_k_cu_fa5b309c_31234cuda3std3__441_GLOBAL__N__66088fed_4_k_cu_fa5b309c_31236ignoreE,(_ZN39_INTERNAL_66088fed_4_k_cu_fa5b309c_31234cute7productE - _ZN39_INTERNAL_66088fed_4_k_cu_fa5b309c_31234cuda3std3__441_GLOBAL__N__66088fed_4_k_cu_fa5b309c_31236ignoreE)
_ZN39_INTERNAL_66088fed_4_k_cu_fa5b309c_31234cuda3std3__441_GLOBAL__N__66088fed_4_k_cu_fa5b309c_31236ignoreE:
	.zero		1
	.type		_ZN39_INTERNAL_66088fed_4_k_cu_fa5b309c_31234cute7productE,@object
	.size		_ZN39_INTERNAL_66088fed_4_k_cu_fa5b309c_31234cute7productE,(_ZN39_INTERNAL_66088fed_4_k_cu_fa5b309c_31234cuda3std3__45__cpo3endE - _ZN39_INTERNAL_66088fed_4_k_cu_fa5b309c_31234cute7productE)
_ZN39_INTERNAL_66088fed_4_k_cu_fa5b309c_31234cute7productE:
	.zero		1
	.type		_ZN39_INTERNAL_66088fed_4_k_cu_fa5b309c_31234cuda3std3__45__cpo3endE,@object
	.size		_ZN39_INTERNAL_66088fed_4_k_cu_fa5b309c_31234cuda3std3__45__cpo3endE,(_ZN39_INTERNAL_66088fed_4_k_cu_fa5b309c_31234cuda3std3__419piecewise_constructE - _ZN39_INTERNAL_66088fed_4_k_cu_fa5b309c_31234cuda3std3__45__cpo3endE)
_ZN39_INTERNAL_66088fed_4_k_cu_fa5b309c_31234cuda3std3__45__cpo3endE:
	.zero		1
	.type		_ZN39_INTERNAL_66088fed_4_k_cu_fa5b309c_31234cuda3std3__419piecewise_constructE,@object
	.size		_ZN39_INTERNAL_66088fed_4_k_cu_fa5b309c_31234cuda3std3__419piecewise_constructE,(_ZN39_INTERNAL_66088fed_4_k_cu_fa5b309c_31234cuda3std3__45__cpo4cendE - _ZN39_INTERNAL_66088fed_4_k_cu_fa5b309c_31234cuda3std3__419piecewise_constructE)
_ZN39_INTERNAL_66088fed_4_k_cu_fa5b309c_31234cuda3std3__419piecewise_constructE:
	.zero		1
	.type		_ZN39_INTERNAL_66088fed_4_k_cu_fa5b309c_31234cuda3std3__45__cpo4cendE,@object
	.size		_ZN39_INTERNAL_66088fed_4_k_cu_fa5b309c_31234cuda3std3__45__cpo4cendE,(_ZN39_INTERNAL_66088fed_4_k_cu_fa5b309c_31234cuda3std6ranges3__45__cpo4swapE - _ZN39_INTERNAL_66088fed_4_k_cu_fa5b309c_31234cuda3std3__45__cpo4cendE)
_ZN39_INTERNAL_66088fed_4_k_cu_fa5b309c_31234cuda3std3__45__cpo4cendE:
	.zero		1
	.type		_ZN39_INTERNAL_66088fed_4_k_cu_fa5b309c_31234cuda3std6ranges3__45__cpo4swapE,@object
	.size		_ZN39_INTERNAL_66088fed_4_k_cu_fa5b309c_31234cuda3std6ranges3__45__cpo4swapE,(.L_8 - _ZN39_INTERNAL_66088fed_4_k_cu_fa5b309c_31234cuda3std6ranges3__45__cpo4swapE)
_ZN39_INTERNAL_66088fed_4_k_cu_fa5b309c_31234cuda3std6ranges3__45__cpo4swapE:
	.zero		1
.L_8:


//--------------------- .nv.constant0._ZN7cutlass13device_kernelINS_4gemm6kernel13GemmUniversalIN4cute5tupleIJiiiiEEENS1_10collective13CollectiveMmaINS1_34MainloopSm90TmaGmmaWarpSpecializedILi5ENS5_IJNS4_1CILi1EEENSA_ILi2EEESB_EEENS1_35KernelTmaWarpSpecializedCooperativeEEENS5_IJNSA_ILi128EEENSA_ILi256EEENSA_ILi64EEEEEENS_6half_tENS5_IJlSB_lEEESK_SL_NS4_8TiledMMAINS4_8MMA_AtomIJNS4_4SM904GMMA26MMA_64x256x16_F32F16F16_SSILNSP_5MajorE0ELSR_0ELNSP_7ScaleInE1ELSS_1EEEEEENS4_6LayoutINS5_IJSC_SB_SB_EEENS5_IJSB_NSA_ILi0EEESX_EEEEENS5_IJNS4_10UnderscoreES10_S10_EEEEENS4_23SM90_TMA_LOAD_MULTICASTENS4_14ComposedLayoutINS4_7SwizzleILi3ELi4ELi3EEENS4_18smem_ptr_flag_bitsILi16EEENSV_INS5_IJNSA_ILi8EEESI_EEENS5_IJSI_SB_EEEEEEEvNS4_8identityENS4_13SM90_TMA_LOADES1D_vS1E_EENS_8epilogue10collective6detail29Sm90TmaWarpSpecializedAdapterINS1I_15DefaultEpilogueISK_SL_SL_NS1H_6thread17LinearCombinationISK_Li1EffLNS1M_9ScaleType4KindE0ELNS_15FloatRoundStyleE2ESK_EENS1_15EpilogueDefaultEEEEEvvEEEEvNT_6ParamsE --------------------------
	.section	.nv.constant0._ZN7cutlass13device_kernelINS_4gemm6kernel13GemmUniversalIN4cute5tupleIJiiiiEEENS1_10collective13CollectiveMmaINS1_34MainloopSm90TmaGmmaWarpSpecializedILi5ENS5_IJNS4_1CILi1EEENSA_ILi2EEESB_EEENS1_35KernelTmaWarpSpecializedCooperativeEEENS5_IJNSA_ILi128EEENSA_ILi256EEENSA_ILi64EEEEEENS_6half_tENS5_IJlSB_lEEESK_SL_NS4_8TiledMMAINS4_8MMA_AtomIJNS4_4SM904GMMA26MMA_64x256x16_F32F16F16_SSILNSP_5MajorE0ELSR_0ELNSP_7ScaleInE1ELSS_1EEEEEENS4_6LayoutINS5_IJSC_SB_SB_EEENS5_IJSB_NSA_ILi0EEESX_EEEEENS5_IJNS4_10UnderscoreES10_S10_EEEEENS4_23SM90_TMA_LOAD_MULTICASTENS4_14ComposedLayoutINS4_7SwizzleILi3ELi4ELi3EEENS4_18smem_ptr_flag_bitsILi16EEENSV_INS5_IJNSA_ILi8EEESI_EEENS5_IJSI_SB_EEEEEEEvNS4_8identityENS4_13SM90_TMA_LOADES1D_vS1E_EENS_8epilogue10collective6detail29Sm90TmaWarpSpecializedAdapterINS1I_15DefaultEpilogueISK_SL_SL_NS1H_6thread17LinearCombinationISK_Li1EffLNS1M_9ScaleType4KindE0ELNS_15FloatRoundStyleE2ESK_EENS1_15EpilogueDefaultEEEEEvvEEEEvNT_6ParamsE,"a",@progbits
	.sectionflags	@""
	.align	4
.nv.constant0._ZN7cutlass13device_kernelINS_4gemm6kernel13GemmUniversalIN4cute5tupleIJiiiiEEENS1_10collective13CollectiveMmaINS1_34MainloopSm90TmaGmmaWarpSpecializedILi5ENS5_IJNS4_1CILi1EEENSA_ILi2EEESB_EEENS1_35KernelTmaWarpSpecializedCooperativeEEENS5_IJNSA_ILi128EEENSA_ILi256EEENSA_ILi64EEEEEENS_6half_tENS5_IJlSB_lEEESK_SL_NS4_8TiledMMAINS4_8MMA_AtomIJNS4_4SM904GMMA26MMA_64x256x16_F32F16F16_SSILNSP_5MajorE0ELSR_0ELNSP_7ScaleInE1ELSS_1EEEEEENS4_6LayoutINS5_IJSC_SB_SB_EEENS5_IJSB_NSA_ILi0EEESX_EEEEENS5_IJNS4_10UnderscoreES10_S10_EEEEENS4_23SM90_TMA_LOAD_MULTICASTENS4_14ComposedLayoutINS4_7SwizzleILi3ELi4ELi3EEENS4_18smem_ptr_flag_bitsILi16EEENSV_INS5_IJNSA_ILi8EEESI_EEENS5_IJSI_SB_EEEEEEEvNS4_8identityENS4_13SM90_TMA_LOADES1D_vS1E_EENS_8epilogue10collective6detail29Sm90TmaWarpSpecializedAdapterINS1I_15DefaultEpilogueISK_SL_SL_NS1H_6thread17LinearCombinationISK_Li1EffLNS1M_9ScaleType4KindE0ELNS_15FloatRoundStyleE2ESK_EENS1_15EpilogueDefaultEEEEEvvEEEEvNT_6ParamsE:
	.zero		1664


//--------------------- SYMBOLS --------------------------

	.type		.nv.reservedSmem.offset0,@object
	.size		.nv.reservedSmem.offset0,0x4
	.type		__assertfail,@function
